//
// Generated by NVIDIA NVVM Compiler
//
// Compiler Build ID: CL-36424714
// Cuda compilation tools, release 13.0, V13.0.88
// Based on NVVM 20.0.0
//

.version 9.0
.target sm_100
.address_size 64

	// .globl	_Z11hits_gatherPKfS0_PfS1_PKiS3_S3_S3_S3_iPii

.visible .entry _Z11hits_gatherPKfS0_PfS1_PKiS3_S3_S3_S3_iPii(
	.param .u64 .ptr .align 1 _Z11hits_gatherPKfS0_PfS1_PKiS3_S3_S3_S3_iPii_param_0,
	.param .u64 .ptr .align 1 _Z11hits_gatherPKfS0_PfS1_PKiS3_S3_S3_S3_iPii_param_1,
	.param .u64 .ptr .align 1 _Z11hits_gatherPKfS0_PfS1_PKiS3_S3_S3_S3_iPii_param_2,
	.param .u64 .ptr .align 1 _Z11hits_gatherPKfS0_PfS1_PKiS3_S3_S3_S3_iPii_param_3,
	.param .u64 .ptr .align 1 _Z11hits_gatherPKfS0_PfS1_PKiS3_S3_S3_S3_iPii_param_4,
	.param .u64 .ptr .align 1 _Z11hits_gatherPKfS0_PfS1_PKiS3_S3_S3_S3_iPii_param_5,
	.param .u64 .ptr .align 1 _Z11hits_gatherPKfS0_PfS1_PKiS3_S3_S3_S3_iPii_param_6,
	.param .u64 .ptr .align 1 _Z11hits_gatherPKfS0_PfS1_PKiS3_S3_S3_S3_iPii_param_7,
	.param .u64 .ptr .align 1 _Z11hits_gatherPKfS0_PfS1_PKiS3_S3_S3_S3_iPii_param_8,
	.param .u32 _Z11hits_gatherPKfS0_PfS1_PKiS3_S3_S3_S3_iPii_param_9,
	.param .u64 .ptr .align 1 _Z11hits_gatherPKfS0_PfS1_PKiS3_S3_S3_S3_iPii_param_10,
	.param .u32 _Z11hits_gatherPKfS0_PfS1_PKiS3_S3_S3_S3_iPii_param_11
)
{
	.reg .pred 	%p<21>;
	.reg .b32 	%r<125>;
	.reg .b32 	%f<165>;
	.reg .b64 	%rd<162>;

	ld.param.u64 	%rd12, [_Z11hits_gatherPKfS0_PfS1_PKiS3_S3_S3_S3_iPii_param_0];
	ld.param.u64 	%rd13, [_Z11hits_gatherPKfS0_PfS1_PKiS3_S3_S3_S3_iPii_param_1];
	ld.param.u64 	%rd7, [_Z11hits_gatherPKfS0_PfS1_PKiS3_S3_S3_S3_iPii_param_2];
	ld.param.u64 	%rd8, [_Z11hits_gatherPKfS0_PfS1_PKiS3_S3_S3_S3_iPii_param_3];
	ld.param.u64 	%rd9, [_Z11hits_gatherPKfS0_PfS1_PKiS3_S3_S3_S3_iPii_param_4];
	ld.param.u64 	%rd14, [_Z11hits_gatherPKfS0_PfS1_PKiS3_S3_S3_S3_iPii_param_5];
	ld.param.u64 	%rd10, [_Z11hits_gatherPKfS0_PfS1_PKiS3_S3_S3_S3_iPii_param_6];
	ld.param.u64 	%rd15, [_Z11hits_gatherPKfS0_PfS1_PKiS3_S3_S3_S3_iPii_param_7];
	ld.param.u64 	%rd11, [_Z11hits_gatherPKfS0_PfS1_PKiS3_S3_S3_S3_iPii_param_8];
	ld.param.u32 	%r44, [_Z11hits_gatherPKfS0_PfS1_PKiS3_S3_S3_S3_iPii_param_9];
	cvta.to.global.u64 	%rd1, %rd13;
	cvta.to.global.u64 	%rd2, %rd15;
	cvta.to.global.u64 	%rd3, %rd12;
	cvta.to.global.u64 	%rd4, %rd14;
	mov.u32 	%r45, %tid.x;
	mov.u32 	%r46, %ctaid.x;
	mov.u32 	%r47, %ntid.x;
	mad.lo.s32 	%r1, %r46, %r47, %r45;
	setp.ge.s32 	%p1, %r1, %r44;
	@%p1 bra 	$L__BB0_29;
	cvta.to.global.u64 	%rd16, %rd11;
	mul.wide.s32 	%rd17, %r1, 4;
	add.s64 	%rd18, %rd16, %rd17;
	ld.global.u32 	%r48, [%rd18];
	setp.ne.s32 	%p2, %r48, 1;
	@%p2 bra 	$L__BB0_29;
	cvta.to.global.u64 	%rd19, %rd10;
	add.s64 	%rd21, %rd19, %rd17;
	ld.global.u32 	%r113, [%rd21];
	ld.global.u32 	%r3, [%rd21+4];
	setp.ge.s32 	%p3, %r113, %r3;
	mov.f32 	%f155, 0f00000000;
	@%p3 bra 	$L__BB0_15;
	sub.s32 	%r4, %r3, %r113;
	and.b32  	%r5, %r4, 15;
	sub.s32 	%r49, %r113, %r3;
	setp.gt.u32 	%p4, %r49, -16;
	mov.f32 	%f155, 0f00000000;
	@%p4 bra 	$L__BB0_6;
	and.b32  	%r50, %r4, -16;
	neg.s32 	%r111, %r50;
	add.s64 	%rd5, %rd2, 32;
	mov.f32 	%f155, 0f00000000;
$L__BB0_5:
	.pragma "nounroll";
	mul.wide.s32 	%rd22, %r113, 4;
	add.s64 	%rd23, %rd5, %rd22;
	ld.global.u32 	%r51, [%rd23+-32];
	mul.wide.s32 	%rd24, %r51, 4;
	add.s64 	%rd25, %rd1, %rd24;
	ld.global.f32 	%f31, [%rd25];
	add.f32 	%f32, %f155, %f31;
	ld.global.u32 	%r52, [%rd23+-28];
	mul.wide.s32 	%rd26, %r52, 4;
	add.s64 	%rd27, %rd1, %rd26;
	ld.global.f32 	%f33, [%rd27];
	add.f32 	%f34, %f32, %f33;
	ld.global.u32 	%r53, [%rd23+-24];
	mul.wide.s32 	%rd28, %r53, 4;
	add.s64 	%rd29, %rd1, %rd28;
	ld.global.f32 	%f35, [%rd29];
	add.f32 	%f36, %f34, %f35;
	ld.global.u32 	%r54, [%rd23+-20];
	mul.wide.s32 	%rd30, %r54, 4;
	add.s64 	%rd31, %rd1, %rd30;
	ld.global.f32 	%f37, [%rd31];
	add.f32 	%f38, %f36, %f37;
	ld.global.u32 	%r55, [%rd23+-16];
	mul.wide.s32 	%rd32, %r55, 4;
	add.s64 	%rd33, %rd1, %rd32;
	ld.global.f32 	%f39, [%rd33];
	add.f32 	%f40, %f38, %f39;
	ld.global.u32 	%r56, [%rd23+-12];
	mul.wide.s32 	%rd34, %r56, 4;
	add.s64 	%rd35, %rd1, %rd34;
	ld.global.f32 	%f41, [%rd35];
	add.f32 	%f42, %f40, %f41;
	ld.global.u32 	%r57, [%rd23+-8];
	mul.wide.s32 	%rd36, %r57, 4;
	add.s64 	%rd37, %rd1, %rd36;
	ld.global.f32 	%f43, [%rd37];
	add.f32 	%f44, %f42, %f43;
	ld.global.u32 	%r58, [%rd23+-4];
	mul.wide.s32 	%rd38, %r58, 4;
	add.s64 	%rd39, %rd1, %rd38;
	ld.global.f32 	%f45, [%rd39];
	add.f32 	%f46, %f44, %f45;
	ld.global.u32 	%r59, [%rd23];
	mul.wide.s32 	%rd40, %r59, 4;
	add.s64 	%rd41, %rd1, %rd40;
	ld.global.f32 	%f47, [%rd41];
	add.f32 	%f48, %f46, %f47;
	ld.global.u32 	%r60, [%rd23+4];
	mul.wide.s32 	%rd42, %r60, 4;
	add.s64 	%rd43, %rd1, %rd42;
	ld.global.f32 	%f49, [%rd43];
	add.f32 	%f50, %f48, %f49;
	ld.global.u32 	%r61, [%rd23+8];
	mul.wide.s32 	%rd44, %r61, 4;
	add.s64 	%rd45, %rd1, %rd44;
	ld.global.f32 	%f51, [%rd45];
	add.f32 	%f52, %f50, %f51;
	ld.global.u32 	%r62, [%rd23+12];
	mul.wide.s32 	%rd46, %r62, 4;
	add.s64 	%rd47, %rd1, %rd46;
	ld.global.f32 	%f53, [%rd47];
	add.f32 	%f54, %f52, %f53;
	ld.global.u32 	%r63, [%rd23+16];
	mul.wide.s32 	%rd48, %r63, 4;
	add.s64 	%rd49, %rd1, %rd48;
	ld.global.f32 	%f55, [%rd49];
	add.f32 	%f56, %f54, %f55;
	ld.global.u32 	%r64, [%rd23+20];
	mul.wide.s32 	%rd50, %r64, 4;
	add.s64 	%rd51, %rd1, %rd50;
	ld.global.f32 	%f57, [%rd51];
	add.f32 	%f58, %f56, %f57;
	ld.global.u32 	%r65, [%rd23+24];
	mul.wide.s32 	%rd52, %r65, 4;
	add.s64 	%rd53, %rd1, %rd52;
	ld.global.f32 	%f59, [%rd53];
	add.f32 	%f60, %f58, %f59;
	ld.global.u32 	%r66, [%rd23+28];
	mul.wide.s32 	%rd54, %r66, 4;
	add.s64 	%rd55, %rd1, %rd54;
	ld.global.f32 	%f61, [%rd55];
	add.f32 	%f155, %f60, %f61;
	add.s32 	%r113, %r113, 16;
	add.s32 	%r111, %r111, 16;
	setp.ne.s32 	%p5, %r111, 0;
	@%p5 bra 	$L__BB0_5;
$L__BB0_6:
	setp.eq.s32 	%p6, %r5, 0;
	@%p6 bra 	$L__BB0_15;
	and.b32  	%r12, %r4, 7;
	setp.lt.u32 	%p7, %r5, 8;
	@%p7 bra 	$L__BB0_9;
	mul.wide.s32 	%rd56, %r113, 4;
	add.s64 	%rd57, %rd2, %rd56;
	ld.global.u32 	%r67, [%rd57];
	mul.wide.s32 	%rd58, %r67, 4;
	add.s64 	%rd59, %rd1, %rd58;
	ld.global.f32 	%f63, [%rd59];
	add.f32 	%f64, %f155, %f63;
	ld.global.u32 	%r68, [%rd57+4];
	mul.wide.s32 	%rd60, %r68, 4;
	add.s64 	%rd61, %rd1, %rd60;
	ld.global.f32 	%f65, [%rd61];
	add.f32 	%f66, %f64, %f65;
	ld.global.u32 	%r69, [%rd57+8];
	mul.wide.s32 	%rd62, %r69, 4;
	add.s64 	%rd63, %rd1, %rd62;
	ld.global.f32 	%f67, [%rd63];
	add.f32 	%f68, %f66, %f67;
	ld.global.u32 	%r70, [%rd57+12];
	mul.wide.s32 	%rd64, %r70, 4;
	add.s64 	%rd65, %rd1, %rd64;
	ld.global.f32 	%f69, [%rd65];
	add.f32 	%f70, %f68, %f69;
	ld.global.u32 	%r71, [%rd57+16];
	mul.wide.s32 	%rd66, %r71, 4;
	add.s64 	%rd67, %rd1, %rd66;
	ld.global.f32 	%f71, [%rd67];
	add.f32 	%f72, %f70, %f71;
	ld.global.u32 	%r72, [%rd57+20];
	mul.wide.s32 	%rd68, %r72, 4;
	add.s64 	%rd69, %rd1, %rd68;
	ld.global.f32 	%f73, [%rd69];
	add.f32 	%f74, %f72, %f73;
	ld.global.u32 	%r73, [%rd57+24];
	mul.wide.s32 	%rd70, %r73, 4;
	add.s64 	%rd71, %rd1, %rd70;
	ld.global.f32 	%f75, [%rd71];
	add.f32 	%f76, %f74, %f75;
	ld.global.u32 	%r74, [%rd57+28];
	mul.wide.s32 	%rd72, %r74, 4;
	add.s64 	%rd73, %rd1, %rd72;
	ld.global.f32 	%f77, [%rd73];
	add.f32 	%f155, %f76, %f77;
	add.s32 	%r113, %r113, 8;
$L__BB0_9:
	setp.eq.s32 	%p8, %r12, 0;
	@%p8 bra 	$L__BB0_15;
	and.b32  	%r15, %r4, 3;
	setp.lt.u32 	%p9, %r12, 4;
	@%p9 bra 	$L__BB0_12;
	mul.wide.s32 	%rd74, %r113, 4;
	add.s64 	%rd75, %rd2, %rd74;
	ld.global.u32 	%r75, [%rd75];
	mul.wide.s32 	%rd76, %r75, 4;
	add.s64 	%rd77, %rd1, %rd76;
	ld.global.f32 	%f79, [%rd77];
	add.f32 	%f80, %f155, %f79;
	ld.global.u32 	%r76, [%rd75+4];
	mul.wide.s32 	%rd78, %r76, 4;
	add.s64 	%rd79, %rd1, %rd78;
	ld.global.f32 	%f81, [%rd79];
	add.f32 	%f82, %f80, %f81;
	ld.global.u32 	%r77, [%rd75+8];
	mul.wide.s32 	%rd80, %r77, 4;
	add.s64 	%rd81, %rd1, %rd80;
	ld.global.f32 	%f83, [%rd81];
	add.f32 	%f84, %f82, %f83;
	ld.global.u32 	%r78, [%rd75+12];
	mul.wide.s32 	%rd82, %r78, 4;
	add.s64 	%rd83, %rd1, %rd82;
	ld.global.f32 	%f85, [%rd83];
	add.f32 	%f155, %f84, %f85;
	add.s32 	%r113, %r113, 4;
$L__BB0_12:
	setp.eq.s32 	%p10, %r15, 0;
	@%p10 bra 	$L__BB0_15;
	neg.s32 	%r116, %r15;
$L__BB0_14:
	.pragma "nounroll";
	mul.wide.s32 	%rd84, %r113, 4;
	add.s64 	%rd85, %rd2, %rd84;
	ld.global.u32 	%r79, [%rd85];
	mul.wide.s32 	%rd86, %r79, 4;
	add.s64 	%rd87, %rd1, %rd86;
	ld.global.f32 	%f86, [%rd87];
	add.f32 	%f155, %f155, %f86;
	add.s32 	%r113, %r113, 1;
	add.s32 	%r116, %r116, 1;
	setp.ne.s32 	%p11, %r116, 0;
	@%p11 bra 	$L__BB0_14;
$L__BB0_15:
	cvta.to.global.u64 	%rd88, %rd7;
	add.s64 	%rd90, %rd88, %rd17;
	st.global.f32 	[%rd90], %f155;
	cvta.to.global.u64 	%rd91, %rd9;
	add.s64 	%rd92, %rd91, %rd17;
	ld.global.u32 	%r120, [%rd92];
	ld.global.u32 	%r24, [%rd92+4];
	setp.ge.s32 	%p12, %r120, %r24;
	mov.f32 	%f164, 0f00000000;
	@%p12 bra 	$L__BB0_28;
	sub.s32 	%r25, %r24, %r120;
	and.b32  	%r26, %r25, 15;
	sub.s32 	%r80, %r120, %r24;
	setp.gt.u32 	%p13, %r80, -16;
	mov.f32 	%f164, 0f00000000;
	@%p13 bra 	$L__BB0_19;
	and.b32  	%r81, %r25, -16;
	neg.s32 	%r118, %r81;
	add.s64 	%rd6, %rd4, 32;
	mov.f32 	%f164, 0f00000000;
$L__BB0_18:
	.pragma "nounroll";
	mul.wide.s32 	%rd93, %r120, 4;
	add.s64 	%rd94, %rd6, %rd93;
	ld.global.u32 	%r82, [%rd94+-32];
	mul.wide.s32 	%rd95, %r82, 4;
	add.s64 	%rd96, %rd3, %rd95;
	ld.global.f32 	%f91, [%rd96];
	add.f32 	%f92, %f164, %f91;
	ld.global.u32 	%r83, [%rd94+-28];
	mul.wide.s32 	%rd97, %r83, 4;
	add.s64 	%rd98, %rd3, %rd97;
	ld.global.f32 	%f93, [%rd98];
	add.f32 	%f94, %f92, %f93;
	ld.global.u32 	%r84, [%rd94+-24];
	mul.wide.s32 	%rd99, %r84, 4;
	add.s64 	%rd100, %rd3, %rd99;
	ld.global.f32 	%f95, [%rd100];
	add.f32 	%f96, %f94, %f95;
	ld.global.u32 	%r85, [%rd94+-20];
	mul.wide.s32 	%rd101, %r85, 4;
	add.s64 	%rd102, %rd3, %rd101;
	ld.global.f32 	%f97, [%rd102];
	add.f32 	%f98, %f96, %f97;
	ld.global.u32 	%r86, [%rd94+-16];
	mul.wide.s32 	%rd103, %r86, 4;
	add.s64 	%rd104, %rd3, %rd103;
	ld.global.f32 	%f99, [%rd104];
	add.f32 	%f100, %f98, %f99;
	ld.global.u32 	%r87, [%rd94+-12];
	mul.wide.s32 	%rd105, %r87, 4;
	add.s64 	%rd106, %rd3, %rd105;
	ld.global.f32 	%f101, [%rd106];
	add.f32 	%f102, %f100, %f101;
	ld.global.u32 	%r88, [%rd94+-8];
	mul.wide.s32 	%rd107, %r88, 4;
	add.s64 	%rd108, %rd3, %rd107;
	ld.global.f32 	%f103, [%rd108];
	add.f32 	%f104, %f102, %f103;
	ld.global.u32 	%r89, [%rd94+-4];
	mul.wide.s32 	%rd109, %r89, 4;
	add.s64 	%rd110, %rd3, %rd109;
	ld.global.f32 	%f105, [%rd110];
	add.f32 	%f106, %f104, %f105;
	ld.global.u32 	%r90, [%rd94];
	mul.wide.s32 	%rd111, %r90, 4;
	add.s64 	%rd112, %rd3, %rd111;
	ld.global.f32 	%f107, [%rd112];
	add.f32 	%f108, %f106, %f107;
	ld.global.u32 	%r91, [%rd94+4];
	mul.wide.s32 	%rd113, %r91, 4;
	add.s64 	%rd114, %rd3, %rd113;
	ld.global.f32 	%f109, [%rd114];
	add.f32 	%f110, %f108, %f109;
	ld.global.u32 	%r92, [%rd94+8];
	mul.wide.s32 	%rd115, %r92, 4;
	add.s64 	%rd116, %rd3, %rd115;
	ld.global.f32 	%f111, [%rd116];
	add.f32 	%f112, %f110, %f111;
	ld.global.u32 	%r93, [%rd94+12];
	mul.wide.s32 	%rd117, %r93, 4;
	add.s64 	%rd118, %rd3, %rd117;
	ld.global.f32 	%f113, [%rd118];
	add.f32 	%f114, %f112, %f113;
	ld.global.u32 	%r94, [%rd94+16];
	mul.wide.s32 	%rd119, %r94, 4;
	add.s64 	%rd120, %rd3, %rd119;
	ld.global.f32 	%f115, [%rd120];
	add.f32 	%f116, %f114, %f115;
	ld.global.u32 	%r95, [%rd94+20];
	mul.wide.s32 	%rd121, %r95, 4;
	add.s64 	%rd122, %rd3, %rd121;
	ld.global.f32 	%f117, [%rd122];
	add.f32 	%f118, %f116, %f117;
	ld.global.u32 	%r96, [%rd94+24];
	mul.wide.s32 	%rd123, %r96, 4;
	add.s64 	%rd124, %rd3, %rd123;
	ld.global.f32 	%f119, [%rd124];
	add.f32 	%f120, %f118, %f119;
	ld.global.u32 	%r97, [%rd94+28];
	mul.wide.s32 	%rd125, %r97, 4;
	add.s64 	%rd126, %rd3, %rd125;
	ld.global.f32 	%f121, [%rd126];
	add.f32 	%f164, %f120, %f121;
	add.s32 	%r120, %r120, 16;
	add.s32 	%r118, %r118, 16;
	setp.ne.s32 	%p14, %r118, 0;
	@%p14 bra 	$L__BB0_18;
$L__BB0_19:
	setp.eq.s32 	%p15, %r26, 0;
	@%p15 bra 	$L__BB0_28;
	and.b32  	%r33, %r25, 7;
	setp.lt.u32 	%p16, %r26, 8;
	@%p16 bra 	$L__BB0_22;
	mul.wide.s32 	%rd127, %r120, 4;
	add.s64 	%rd128, %rd4, %rd127;
	ld.global.u32 	%r98, [%rd128];
	mul.wide.s32 	%rd129, %r98, 4;
	add.s64 	%rd130, %rd3, %rd129;
	ld.global.f32 	%f123, [%rd130];
	add.f32 	%f124, %f164, %f123;
	ld.global.u32 	%r99, [%rd128+4];
	mul.wide.s32 	%rd131, %r99, 4;
	add.s64 	%rd132, %rd3, %rd131;
	ld.global.f32 	%f125, [%rd132];
	add.f32 	%f126, %f124, %f125;
	ld.global.u32 	%r100, [%rd128+8];
	mul.wide.s32 	%rd133, %r100, 4;
	add.s64 	%rd134, %rd3, %rd133;
	ld.global.f32 	%f127, [%rd134];
	add.f32 	%f128, %f126, %f127;
	ld.global.u32 	%r101, [%rd128+12];
	mul.wide.s32 	%rd135, %r101, 4;
	add.s64 	%rd136, %rd3, %rd135;
	ld.global.f32 	%f129, [%rd136];
	add.f32 	%f130, %f128, %f129;
	ld.global.u32 	%r102, [%rd128+16];
	mul.wide.s32 	%rd137, %r102, 4;
	add.s64 	%rd138, %rd3, %rd137;
	ld.global.f32 	%f131, [%rd138];
	add.f32 	%f132, %f130, %f131;
	ld.global.u32 	%r103, [%rd128+20];
	mul.wide.s32 	%rd139, %r103, 4;
	add.s64 	%rd140, %rd3, %rd139;
	ld.global.f32 	%f133, [%rd140];
	add.f32 	%f134, %f132, %f133;
	ld.global.u32 	%r104, [%rd128+24];
	mul.wide.s32 	%rd141, %r104, 4;
	add.s64 	%rd142, %rd3, %rd141;
	ld.global.f32 	%f135, [%rd142];
	add.f32 	%f136, %f134, %f135;
	ld.global.u32 	%r105, [%rd128+28];
	mul.wide.s32 	%rd143, %r105, 4;
	add.s64 	%rd144, %rd3, %rd143;
	ld.global.f32 	%f137, [%rd144];
	add.f32 	%f164, %f136, %f137;
	add.s32 	%r120, %r120, 8;
$L__BB0_22:
	setp.eq.s32 	%p17, %r33, 0;
	@%p17 bra 	$L__BB0_28;
	and.b32  	%r36, %r25, 3;
	setp.lt.u32 	%p18, %r33, 4;
	@%p18 bra 	$L__BB0_25;
	mul.wide.s32 	%rd145, %r120, 4;
	add.s64 	%rd146, %rd4, %rd145;
	ld.global.u32 	%r106, [%rd146];
	mul.wide.s32 	%rd147, %r106, 4;
	add.s64 	%rd148, %rd3, %rd147;
	ld.global.f32 	%f139, [%rd148];
	add.f32 	%f140, %f164, %f139;
	ld.global.u32 	%r107, [%rd146+4];
	mul.wide.s32 	%rd149, %r107, 4;
	add.s64 	%rd150, %rd3, %rd149;
	ld.global.f32 	%f141, [%rd150];
	add.f32 	%f142, %f140, %f141;
	ld.global.u32 	%r108, [%rd146+8];
	mul.wide.s32 	%rd151, %r108, 4;
	add.s64 	%rd152, %rd3, %rd151;
	ld.global.f32 	%f143, [%rd152];
	add.f32 	%f144, %f142, %f143;
	ld.global.u32 	%r109, [%rd146+12];
	mul.wide.s32 	%rd153, %r109, 4;
	add.s64 	%rd154, %rd3, %rd153;
	ld.global.f32 	%f145, [%rd154];
	add.f32 	%f164, %f144, %f145;
	add.s32 	%r120, %r120, 4;
$L__BB0_25:
	setp.eq.s32 	%p19, %r36, 0;
	@%p19 bra 	$L__BB0_28;
	neg.s32 	%r123, %r36;
$L__BB0_27:
	.pragma "nounroll";
	mul.wide.s32 	%rd155, %r120, 4;
	add.s64 	%rd156, %rd4, %rd155;
	ld.global.u32 	%r110, [%rd156];
	mul.wide.s32 	%rd157, %r110, 4;
	add.s64 	%rd158, %rd3, %rd157;
	ld.global.f32 	%f146, [%rd158];
	add.f32 	%f164, %f164, %f146;
	add.s32 	%r120, %r120, 1;
	add.s32 	%r123, %r123, 1;
	setp.ne.s32 	%p20, %r123, 0;
	@%p20 bra 	$L__BB0_27;
$L__BB0_28:
	cvta.to.global.u64 	%rd159, %rd8;
	add.s64 	%rd161, %rd159, %rd17;
	st.global.f32 	[%rd161], %f164;
$L__BB0_29:
	ret;

}
	// .globl	_Z10hits_applyPfS_S_S_PKiiPiS2_S2_i
.visible .entry _Z10hits_applyPfS_S_S_PKiiPiS2_S2_i(
	.param .u64 .ptr .align 1 _Z10hits_applyPfS_S_S_PKiiPiS2_S2_i_param_0,
	.param .u64 .ptr .align 1 _Z10hits_applyPfS_S_S_PKiiPiS2_S2_i_param_1,
	.param .u64 .ptr .align 1 _Z10hits_applyPfS_S_S_PKiiPiS2_S2_i_param_2,
	.param .u64 .ptr .align 1 _Z10hits_applyPfS_S_S_PKiiPiS2_S2_i_param_3,
	.param .u64 .ptr .align 1 _Z10hits_applyPfS_S_S_PKiiPiS2_S2_i_param_4,
	.param .u32 _Z10hits_applyPfS_S_S_PKiiPiS2_S2_i_param_5,
	.param .u64 .ptr .align 1 _Z10hits_applyPfS_S_S_PKiiPiS2_S2_i_param_6,
	.param .u64 .ptr .align 1 _Z10hits_applyPfS_S_S_PKiiPiS2_S2_i_param_7,
	.param .u64 .ptr .align 1 _Z10hits_applyPfS_S_S_PKiiPiS2_S2_i_param_8,
	.param .u32 _Z10hits_applyPfS_S_S_PKiiPiS2_S2_i_param_9
)
{
	.reg .pred 	%p<5>;
	.reg .b32 	%r<9>;
	.reg .b32 	%f<9>;
	.reg .b64 	%rd<27>;

	ld.param.u64 	%rd1, [_Z10hits_applyPfS_S_S_PKiiPiS2_S2_i_param_0];
	ld.param.u64 	%rd2, [_Z10hits_applyPfS_S_S_PKiiPiS2_S2_i_param_1];
	ld.param.u64 	%rd3, [_Z10hits_applyPfS_S_S_PKiiPiS2_S2_i_param_2];
	ld.param.u64 	%rd4, [_Z10hits_applyPfS_S_S_PKiiPiS2_S2_i_param_3];
	ld.param.u64 	%rd5, [_Z10hits_applyPfS_S_S_PKiiPiS2_S2_i_param_4];
	ld.param.u32 	%r2, [_Z10hits_applyPfS_S_S_PKiiPiS2_S2_i_param_5];
	ld.param.u64 	%rd6, [_Z10hits_applyPfS_S_S_PKiiPiS2_S2_i_param_6];
	ld.param.u64 	%rd7, [_Z10hits_applyPfS_S_S_PKiiPiS2_S2_i_param_7];
	mov.u32 	%r3, %tid.x;
	mov.u32 	%r4, %ctaid.x;
	mov.u32 	%r5, %ntid.x;
	mad.lo.s32 	%r1, %r4, %r5, %r3;
	setp.ge.s32 	%p1, %r1, %r2;
	@%p1 bra 	$L__BB1_6;
	cvta.to.global.u64 	%rd8, %rd5;
	mul.wide.s32 	%rd9, %r1, 4;
	add.s64 	%rd10, %rd8, %rd9;
	ld.global.u32 	%r6, [%rd10];
	setp.ne.s32 	%p2, %r6, 1;
	@%p2 bra 	$L__BB1_6;
	cvta.to.global.u64 	%rd11, %rd3;
	add.s64 	%rd13, %rd11, %rd9;
	ld.global.f32 	%f1, [%rd13];
	cvta.to.global.u64 	%rd14, %rd1;
	add.s64 	%rd15, %rd14, %rd9;
	ld.global.f32 	%f2, [%rd15];
	st.global.f32 	[%rd15], %f1;
	sub.f32 	%f3, %f1, %f2;
	abs.f32 	%f4, %f3;
	setp.ltu.f32 	%p3, %f4, 0f3C23D70A;
	@%p3 bra 	$L__BB1_4;
	cvta.to.global.u64 	%rd16, %rd6;
	add.s64 	%rd18, %rd16, %rd9;
	mov.b32 	%r7, 1;
	st.global.u32 	[%rd18], %r7;
$L__BB1_4:
	cvta.to.global.u64 	%rd19, %rd4;
	add.s64 	%rd21, %rd19, %rd9;
	ld.global.f32 	%f5, [%rd21];
	cvta.to.global.u64 	%rd22, %rd2;
	add.s64 	%rd23, %rd22, %rd9;
	ld.global.f32 	%f6, [%rd23];
	st.global.f32 	[%rd23], %f5;
	sub.f32 	%f7, %f5, %f6;
	abs.f32 	%f8, %f7;
	setp.ltu.f32 	%p4, %f8, 0f3C23D70A;
	@%p4 bra 	$L__BB1_6;
	cvta.to.global.u64 	%rd24, %rd7;
	add.s64 	%rd26, %rd24, %rd9;
	mov.b32 	%r8, 1;
	st.global.u32 	[%rd26], %r8;
$L__BB1_6:
	ret;

}
	// .globl	_Z12hits_scatterPiiPKiS1_S1_S1_S_S_S_i
.visible .entry _Z12hits_scatterPiiPKiS1_S1_S1_S_S_S_i(
	.param .u64 .ptr .align 1 _Z12hits_scatterPiiPKiS1_S1_S1_S_S_S_i_param_0,
	.param .u32 _Z12hits_scatterPiiPKiS1_S1_S1_S_S_S_i_param_1,
	.param .u64 .ptr .align 1 _Z12hits_scatterPiiPKiS1_S1_S1_S_S_S_i_param_2,
	.param .u64 .ptr .align 1 _Z12hits_scatterPiiPKiS1_S1_S1_S_S_S_i_param_3,
	.param .u64 .ptr .align 1 _Z12hits_scatterPiiPKiS1_S1_S1_S_S_S_i_param_4,
	.param .u64 .ptr .align 1 _Z12hits_scatterPiiPKiS1_S1_S1_S_S_S_i_param_5,
	.param .u64 .ptr .align 1 _Z12hits_scatterPiiPKiS1_S1_S1_S_S_S_i_param_6,
	.param .u64 .ptr .align 1 _Z12hits_scatterPiiPKiS1_S1_S1_S_S_S_i_param_7,
	.param .u64 .ptr .align 1 _Z12hits_scatterPiiPKiS1_S1_S1_S_S_S_i_param_8,
	.param .u32 _Z12hits_scatterPiiPKiS1_S1_S1_S_S_S_i_param_9
)
{
	.reg .pred 	%p<14>;
	.reg .b32 	%r<64>;
	.reg .b64 	%rd<53>;

	ld.param.u64 	%rd10, [_Z12hits_scatterPiiPKiS1_S1_S1_S_S_S_i_param_0];
	ld.param.u32 	%r30, [_Z12hits_scatterPiiPKiS1_S1_S1_S_S_S_i_param_1];
	ld.param.u64 	%rd6, [_Z12hits_scatterPiiPKiS1_S1_S1_S_S_S_i_param_2];
	ld.param.u64 	%rd11, [_Z12hits_scatterPiiPKiS1_S1_S1_S_S_S_i_param_3];
	ld.param.u64 	%rd7, [_Z12hits_scatterPiiPKiS1_S1_S1_S_S_S_i_param_4];
	ld.param.u64 	%rd12, [_Z12hits_scatterPiiPKiS1_S1_S1_S_S_S_i_param_5];
	ld.param.u64 	%rd8, [_Z12hits_scatterPiiPKiS1_S1_S1_S_S_S_i_param_6];
	ld.param.u64 	%rd9, [_Z12hits_scatterPiiPKiS1_S1_S1_S_S_S_i_param_7];
	cvta.to.global.u64 	%rd1, %rd12;
	cvta.to.global.u64 	%rd2, %rd10;
	cvta.to.global.u64 	%rd3, %rd11;
	mov.u32 	%r31, %tid.x;
	mov.u32 	%r32, %ctaid.x;
	mov.u32 	%r33, %ntid.x;
	mad.lo.s32 	%r1, %r32, %r33, %r31;
	setp.ge.s32 	%p1, %r1, %r30;
	@%p1 bra 	$L__BB2_17;
	cvta.to.global.u64 	%rd13, %rd8;
	mul.wide.s32 	%rd14, %r1, 4;
	add.s64 	%rd15, %rd13, %rd14;
	ld.global.u32 	%r34, [%rd15];
	setp.ne.s32 	%p2, %r34, 1;
	@%p2 bra 	$L__BB2_9;
	cvta.to.global.u64 	%rd16, %rd7;
	add.s64 	%rd18, %rd16, %rd14;
	ld.global.u32 	%r2, [%rd18];
	ld.global.u32 	%r3, [%rd18+4];
	setp.ge.s32 	%p3, %r2, %r3;
	@%p3 bra 	$L__BB2_9;
	sub.s32 	%r35, %r3, %r2;
	and.b32  	%r4, %r35, 3;
	setp.eq.s32 	%p4, %r4, 0;
	mov.u32 	%r56, %r2;
	@%p4 bra 	$L__BB2_6;
	neg.s32 	%r54, %r4;
	mov.u32 	%r56, %r2;
$L__BB2_5:
	.pragma "nounroll";
	mul.wide.s32 	%rd19, %r56, 4;
	add.s64 	%rd20, %rd1, %rd19;
	ld.global.u32 	%r36, [%rd20];
	mul.wide.s32 	%rd21, %r36, 4;
	add.s64 	%rd22, %rd2, %rd21;
	mov.b32 	%r37, 1;
	st.global.u32 	[%rd22], %r37;
	add.s32 	%r56, %r56, 1;
	add.s32 	%r54, %r54, 1;
	setp.ne.s32 	%p5, %r54, 0;
	@%p5 bra 	$L__BB2_5;
$L__BB2_6:
	sub.s32 	%r38, %r2, %r3;
	setp.gt.u32 	%p6, %r38, -4;
	@%p6 bra 	$L__BB2_9;
	sub.s32 	%r57, %r56, %r3;
	add.s64 	%rd4, %rd1, 8;
$L__BB2_8:
	mul.wide.s32 	%rd23, %r56, 4;
	add.s64 	%rd24, %rd4, %rd23;
	ld.global.u32 	%r39, [%rd24+-8];
	mul.wide.s32 	%rd25, %r39, 4;
	add.s64 	%rd26, %rd2, %rd25;
	mov.b32 	%r40, 1;
	st.global.u32 	[%rd26], %r40;
	ld.global.u32 	%r41, [%rd24+-4];
	mul.wide.s32 	%rd27, %r41, 4;
	add.s64 	%rd28, %rd2, %rd27;
	st.global.u32 	[%rd28], %r40;
	ld.global.u32 	%r42, [%rd24];
	mul.wide.s32 	%rd29, %r42, 4;
	add.s64 	%rd30, %rd2, %rd29;
	st.global.u32 	[%rd30], %r40;
	ld.global.u32 	%r43, [%rd24+4];
	mul.wide.s32 	%rd31, %r43, 4;
	add.s64 	%rd32, %rd2, %rd31;
	st.global.u32 	[%rd32], %r40;
	add.s32 	%r56, %r56, 4;
	add.s32 	%r57, %r57, 4;
	setp.ne.s32 	%p7, %r57, 0;
	@%p7 bra 	$L__BB2_8;
$L__BB2_9:
	cvta.to.global.u64 	%rd33, %rd9;
	add.s64 	%rd35, %rd33, %rd14;
	ld.global.u32 	%r44, [%rd35];
	setp.ne.s32 	%p8, %r44, 1;
	@%p8 bra 	$L__BB2_17;
	cvta.to.global.u64 	%rd36, %rd6;
	add.s64 	%rd38, %rd36, %rd14;
	ld.global.u32 	%r16, [%rd38];
	ld.global.u32 	%r17, [%rd38+4];
	setp.ge.s32 	%p9, %r16, %r17;
	@%p9 bra 	$L__BB2_17;
	sub.s32 	%r45, %r17, %r16;
	and.b32  	%r18, %r45, 3;
	setp.eq.s32 	%p10, %r18, 0;
	mov.u32 	%r61, %r16;
	@%p10 bra 	$L__BB2_14;
	neg.s32 	%r59, %r18;
	mov.u32 	%r61, %r16;
$L__BB2_13:
	.pragma "nounroll";
	mul.wide.s32 	%rd39, %r61, 4;
	add.s64 	%rd40, %rd3, %rd39;
	ld.global.u32 	%r46, [%rd40];
	mul.wide.s32 	%rd41, %r46, 4;
	add.s64 	%rd42, %rd2, %rd41;
	mov.b32 	%r47, 1;
	st.global.u32 	[%rd42], %r47;
	add.s32 	%r61, %r61, 1;
	add.s32 	%r59, %r59, 1;
	setp.ne.s32 	%p11, %r59, 0;
	@%p11 bra 	$L__BB2_13;
$L__BB2_14:
	sub.s32 	%r48, %r16, %r17;
	setp.gt.u32 	%p12, %r48, -4;
	@%p12 bra 	$L__BB2_17;
	sub.s32 	%r62, %r61, %r17;
	add.s64 	%rd5, %rd3, 8;
$L__BB2_16:
	mul.wide.s32 	%rd43, %r61, 4;
	add.s64 	%rd44, %rd5, %rd43;
	ld.global.u32 	%r49, [%rd44+-8];
	mul.wide.s32 	%rd45, %r49, 4;
	add.s64 	%rd46, %rd2, %rd45;
	mov.b32 	%r50, 1;
	st.global.u32 	[%rd46], %r50;
	ld.global.u32 	%r51, [%rd44+-4];
	mul.wide.s32 	%rd47, %r51, 4;
	add.s64 	%rd48, %rd2, %rd47;
	st.global.u32 	[%rd48], %r50;
	ld.global.u32 	%r52, [%rd44];
	mul.wide.s32 	%rd49, %r52, 4;
	add.s64 	%rd50, %rd2, %rd49;
	st.global.u32 	[%rd50], %r50;
	ld.global.u32 	%r53, [%rd44+4];
	mul.wide.s32 	%rd51, %r53, 4;
	add.s64 	%rd52, %rd2, %rd51;
	st.global.u32 	[%rd52], %r50;
	add.s32 	%r61, %r61, 4;
	add.s32 	%r62, %r62, 4;
	setp.ne.s32 	%p13, %r62, 0;
	@%p13 bra 	$L__BB2_16;
$L__BB2_17:
	ret;

}


// ===== COMPILED SASS (sm_100) =====

	.target	sm_100

	.elftype	@"ET_EXEC"


//--------------------- .note.nv.tkinfo           --------------------------
	.section	.note.nv.tkinfo,"",@"SHT_NOTE"
	.sectionflags	@"SHF_NOTE_NV_TKINFO"
	.tkinfo
        /*0018*/ 	.word	0x00000002
        /*0030*/ 	.string	""
        /*0030*/ 	.string	"ptxas"
        /*0030*/ 	.string	"Cuda compilation tools, release 13.0, V13.0.88"
        /*0030*/ 	.string	"Build cuda_13.0.r13.0/compiler.36424714_0"
        /*0030*/ 	.string	"-arch sm_100 -m 64 "



//--------------------- .note.nv.cuinfo           --------------------------
	.section	.note.nv.cuinfo,"",@"SHT_NOTE"
	.sectionflags	@"SHF_NOTE_NV_CUINFO"
        /*0018*/ 	.short	0x0002
        /*001a*/ 	.short	0x0064
        /*001c*/ 	.short	0x0082
	.zero		2


//--------------------- .nv.info                  --------------------------
	.section	.nv.info,"",@"SHT_CUDA_INFO"
	.align	4


	//----- nvinfo : EIATTR_REGCOUNT
	.align		4
        /*0000*/ 	.byte	0x04, 0x2f
        /*0002*/ 	.short	(.L_1 - .L_0)
	.align		4
.L_0:
        /*0004*/ 	.word	index@(_Z11hits_gatherPKfS0_PfS1_PKiS3_S3_S3_S3_iPii)
        /*0008*/ 	.word	0x00000020


	//----- nvinfo : EIATTR_FRAME_SIZE
	.align		4
.L_1:
        /*000c*/ 	.byte	0x04, 0x11
        /*000e*/ 	.short	(.L_3 - .L_2)
	.align		4
.L_2:
        /*0010*/ 	.word	index@(_Z11hits_gatherPKfS0_PfS1_PKiS3_S3_S3_S3_iPii)
        /*0014*/ 	.word	0x00000000


	//----- nvinfo : EIATTR_REGCOUNT
	.align		4
.L_3:
        /*0018*/ 	.byte	0x04, 0x2f
        /*001a*/ 	.short	(.L_5 - .L_4)
	.align		4
.L_4:
        /*001c*/ 	.word	index@(_Z10hits_applyPfS_S_S_PKiiPiS2_S2_i)
        /*0020*/ 	.word	0x00000010


	//----- nvinfo : EIATTR_FRAME_SIZE
	.align		4
.L_5:
        /*0024*/ 	.byte	0x04, 0x11
        /*0026*/ 	.short	(.L_7 - .L_6)
	.align		4
.L_6:
        /*0028*/ 	.word	index@(_Z10hits_applyPfS_S_S_PKiiPiS2_S2_i)
        /*002c*/ 	.word	0x00000000


	//----- nvinfo : EIATTR_REGCOUNT
	.align		4
.L_7:
        /*0030*/ 	.byte	0x04, 0x2f
        /*0032*/ 	.short	(.L_9 - .L_8)
	.align		4
.L_8:
        /*0034*/ 	.word	index@(_Z12hits_scatterPiiPKiS1_S1_S1_S_S_S_i)
        /*0038*/ 	.word	0x00000016


	//----- nvinfo : EIATTR_FRAME_SIZE
	.align		4
.L_9:
        /*003c*/ 	.byte	0x04, 0x11
        /*003e*/ 	.short	(.L_11 - .L_10)
	.align		4
.L_10:
        /*0040*/ 	.word	index@(_Z12hits_scatterPiiPKiS1_S1_S1_S_S_S_i)
        /*0044*/ 	.word	0x00000000


	//----- nvinfo : EIATTR_MIN_STACK_SIZE
	.align		4
.L_11:
        /*0048*/ 	.byte	0x04, 0x12
        /*004a*/ 	.short	(.L_13 - .L_12)
	.align		4
.L_12:
        /*004c*/ 	.word	index@(_Z12hits_scatterPiiPKiS1_S1_S1_S_S_S_i)
        /*0050*/ 	.word	0x00000000


	//----- nvinfo : EIATTR_MIN_STACK_SIZE
	.align		4
.L_13:
        /*0054*/ 	.byte	0x04, 0x12
        /*0056*/ 	.short	(.L_15 - .L_14)
	.align		4
.L_14:
        /*0058*/ 	.word	index@(_Z10hits_applyPfS_S_S_PKiiPiS2_S2_i)
        /*005c*/ 	.word	0x00000000


	//----- nvinfo : EIATTR_MIN_STACK_SIZE
	.align		4
.L_15:
        /*0060*/ 	.byte	0x04, 0x12
        /*0062*/ 	.short	(.L_17 - .L_16)
	.align		4
.L_16:
        /*0064*/ 	.word	index@(_Z11hits_gatherPKfS0_PfS1_PKiS3_S3_S3_S3_iPii)
        /*0068*/ 	.word	0x00000000
.L_17:


//--------------------- .nv.compat                --------------------------
	.section	.nv.compat,"",@"SHT_CUDA_COMPAT_INFO"
	.align	4
        /*0000*/ 	.byte	0x02, 0x09, 0x00, 0x00, 0x02, 0x02, 0x01, 0x00, 0x02, 0x05, 0x05, 0x00, 0x03, 0x07, 0x01, 0x01
        /*0010*/ 	.byte	0x02, 0x03, 0x00, 0x00, 0x02, 0x06, 0x01, 0x00, 0x04, 0x0b, 0x08, 0x00, 0x01, 0x00, 0x00, 0x00
        /*0020*/ 	.byte	0x00, 0x00, 0x00, 0x00


//--------------------- .nv.info._Z12hits_scatterPiiPKiS1_S1_S1_S_S_S_i --------------------------
	.section	.nv.info._Z12hits_scatterPiiPKiS1_S1_S1_S_S_S_i,"",@"SHT_CUDA_INFO"
	.sectionflags	@""
	.align	4


	//----- nvinfo : EIATTR_CUDA_API_VERSION
	.align		4
        /*0000*/ 	.byte	0x04, 0x37
        /*0002*/ 	.short	(.L_19 - .L_18)
.L_18:
        /*0004*/ 	.word	0x00000082


	//----- nvinfo : EIATTR_KPARAM_INFO
	.align		4
.L_19:
        /*0008*/ 	.byte	0x04, 0x17
        /*000a*/ 	.short	(.L_21 - .L_20)
.L_20:
        /*000c*/ 	.word	0x00000000
        /*0010*/ 	.short	0x0009
        /*0012*/ 	.short	0x0048
        /*0014*/ 	.byte	0x00, 0xf0, 0x11, 0x00


	//----- nvinfo : EIATTR_KPARAM_INFO
	.align		4
.L_21:
        /*0018*/ 	.byte	0x04, 0x17
        /*001a*/ 	.short	(.L_23 - .L_22)
.L_22:
        /*001c*/ 	.word	0x00000000
        /*0020*/ 	.short	0x0008
        /*0022*/ 	.short	0x0040
        /*0024*/ 	.byte	0x00, 0xf5, 0x21, 0x00


	//----- nvinfo : EIATTR_KPARAM_INFO
	.align		4
.L_23:
        /*0028*/ 	.byte	0x04, 0x17
        /*002a*/ 	.short	(.L_25 - .L_24)
.L_24:
        /*002c*/ 	.word	0x00000000
        /*0030*/ 	.short	0x0007
        /*0032*/ 	.short	0x0038
        /*0034*/ 	.byte	0x00, 0xf5, 0x21, 0x00


	//----- nvinfo : EIATTR_KPARAM_INFO
	.align		4
.L_25:
        /*0038*/ 	.byte	0x04, 0x17
        /*003a*/ 	.short	(.L_27 - .L_26)
.L_26:
        /*003c*/ 	.word	0x00000000
        /*0040*/ 	.short	0x0006
        /*0042*/ 	.short	0x0030
        /*0044*/ 	.byte	0x00, 0xf5, 0x21, 0x00


	//----- nvinfo : EIATTR_KPARAM_INFO
	.align		4
.L_27:
        /*0048*/ 	.byte	0x04, 0x17
        /*004a*/ 	.short	(.L_29 - .L_28)
.L_28:
        /*004c*/ 	.word	0x00000000
        /*0050*/ 	.short	0x0005
        /*0052*/ 	.short	0x0028
        /*0054*/ 	.byte	0x00, 0xf5, 0x21, 0x00


	//----- nvinfo : EIATTR_KPARAM_INFO
	.align		4
.L_29:
        /*0058*/ 	.byte	0x04, 0x17
        /*005a*/ 	.short	(.L_31 - .L_30)
.L_30:
        /*005c*/ 	.word	0x00000000
        /*0060*/ 	.short	0x0004
        /*0062*/ 	.short	0x0020
        /*0064*/ 	.byte	0x00, 0xf5, 0x21, 0x00


	//----- nvinfo : EIATTR_KPARAM_INFO
	.align		4
.L_31:
        /*0068*/ 	.byte	0x04, 0x17
        /*006a*/ 	.short	(.L_33 - .L_32)
.L_32:
        /*006c*/ 	.word	0x00000000
        /*0070*/ 	.short	0x0003
        /*0072*/ 	.short	0x0018
        /*0074*/ 	.byte	0x00, 0xf5, 0x21, 0x00


	//----- nvinfo : EIATTR_KPARAM_INFO
	.align		4
.L_33:
        /*0078*/ 	.byte	0x04, 0x17
        /*007a*/ 	.short	(.L_35 - .L_34)
.L_34:
        /*007c*/ 	.word	0x00000000
        /*0080*/ 	.short	0x0002
        /*0082*/ 	.short	0x0010
        /*0084*/ 	.byte	0x00, 0xf5, 0x21, 0x00


	//----- nvinfo : EIATTR_KPARAM_INFO
	.align		4
.L_35:
        /*0088*/ 	.byte	0x04, 0x17
        /*008a*/ 	.short	(.L_37 - .L_36)
.L_36:
        /*008c*/ 	.word	0x00000000
        /*0090*/ 	.short	0x0001
        /*0092*/ 	.short	0x0008
        /*0094*/ 	.byte	0x00, 0xf0, 0x11, 0x00


	//----- nvinfo : EIATTR_KPARAM_INFO
	.align		4
.L_37:
        /*0098*/ 	.byte	0x04, 0x17
        /*009a*/ 	.short	(.L_39 - .L_38)
.L_38:
        /*009c*/ 	.word	0x00000000
        /*00a0*/ 	.short	0x0000
        /*00a2*/ 	.short	0x0000
        /*00a4*/ 	.byte	0x00, 0xf5, 0x21, 0x00


	//----- nvinfo : EIATTR_SPARSE_MMA_MASK
	.align		4
.L_39:
        /*00a8*/ 	.byte	0x03, 0x50
        /*00aa*/ 	.short	0x0000


	//----- nvinfo : EIATTR_MAXREG_COUNT
	.align		4
        /*00ac*/ 	.byte	0x03, 0x1b
        /*00ae*/ 	.short	0x00ff


	//----- nvinfo : EIATTR_MERCURY_ISA_VERSION
	.align		4
        /*00b0*/ 	.byte	0x03, 0x5f
        /*00b2*/ 	.short	0x0101


	//----- nvinfo : EIATTR_VRC_CTA_INIT_COUNT
	.align		4
        /*00b4*/ 	.byte	0x02, 0x4a
	.zero		1
	.zero		1


	//----- nvinfo : EIATTR_EXIT_INSTR_OFFSETS
	.align		4
        /*00b8*/ 	.byte	0x04, 0x1c
        /*00ba*/ 	.short	(.L_41 - .L_40)


	//   ....[0]....
.L_40:
        /*00bc*/ 	.word	0x00000070


	//   ....[1]....
        /*00c0*/ 	.word	0x00000470


	//   ....[2]....
        /*00c4*/ 	.word	0x000004d0


	//   ....[3]....
        /*00c8*/ 	.word	0x00000610


	//   ....[4]....
        /*00cc*/ 	.word	0x000007b0


	//----- nvinfo : EIATTR_CRS_STACK_SIZE
	.align		4
.L_41:
        /*00d0*/ 	.byte	0x04, 0x1e
        /*00d2*/ 	.short	(.L_43 - .L_42)
.L_42:
        /*00d4*/ 	.word	0x00000000


	//----- nvinfo : EIATTR_CBANK_PARAM_SIZE
	.align		4
.L_43:
        /*00d8*/ 	.byte	0x03, 0x19
        /*00da*/ 	.short	0x004c


	//----- nvinfo : EIATTR_PARAM_CBANK
	.align		4
        /*00dc*/ 	.byte	0x04, 0x0a
        /*00de*/ 	.short	(.L_45 - .L_44)
	.align		4
.L_44:
        /*00e0*/ 	.word	index@(.nv.constant0._Z12hits_scatterPiiPKiS1_S1_S1_S_S_S_i)
        /*00e4*/ 	.short	0x0380
        /*00e6*/ 	.short	0x004c


	//----- nvinfo : EIATTR_SW_WAR
	.align		4
.L_45:
        /*00e8*/ 	.byte	0x04, 0x36
        /*00ea*/ 	.short	(.L_47 - .L_46)
.L_46:
        /*00ec*/ 	.word	0x00000008
.L_47:


//--------------------- .nv.info._Z10hits_applyPfS_S_S_PKiiPiS2_S2_i --------------------------
	.section	.nv.info._Z10hits_applyPfS_S_S_PKiiPiS2_S2_i,"",@"SHT_CUDA_INFO"
	.sectionflags	@""
	.align	4


	//----- nvinfo : EIATTR_CUDA_API_VERSION
	.align		4
        /*0000*/ 	.byte	0x04, 0x37
        /*0002*/ 	.short	(.L_49 - .L_48)
.L_48:
        /*0004*/ 	.word	0x00000082


	//----- nvinfo : EIATTR_KPARAM_INFO
	.align		4
.L_49:
        /*0008*/ 	.byte	0x04, 0x17
        /*000a*/ 	.short	(.L_51 - .L_50)
.L_50:
        /*000c*/ 	.word	0x00000000
        /*0010*/ 	.short	0x0009
        /*0012*/ 	.short	0x0048
        /*0014*/ 	.byte	0x00, 0xf0, 0x11, 0x00


	//----- nvinfo : EIATTR_KPARAM_INFO
	.align		4
.L_51:
        /*0018*/ 	.byte	0x04, 0x17
        /*001a*/ 	.short	(.L_53 - .L_52)
.L_52:
        /*001c*/ 	.word	0x00000000
        /*0020*/ 	.short	0x0008
        /*0022*/ 	.short	0x0040
        /*0024*/ 	.byte	0x00, 0xf5, 0x21, 0x00


	//----- nvinfo : EIATTR_KPARAM_INFO
	.align		4
.L_53:
        /*0028*/ 	.byte	0x04, 0x17
        /*002a*/ 	.short	(.L_55 - .L_54)
.L_54:
        /*002c*/ 	.word	0x00000000
        /*0030*/ 	.short	0x0007
        /*0032*/ 	.short	0x0038
        /*0034*/ 	.byte	0x00, 0xf5, 0x21, 0x00


	//----- nvinfo : EIATTR_KPARAM_INFO
	.align		4
.L_55:
        /*0038*/ 	.byte	0x04, 0x17
        /*003a*/ 	.short	(.L_57 - .L_56)
.L_56:
        /*003c*/ 	.word	0x00000000
        /*0040*/ 	.short	0x0006
        /*0042*/ 	.short	0x0030
        /*0044*/ 	.byte	0x00, 0xf5, 0x21, 0x00


	//----- nvinfo : EIATTR_KPARAM_INFO
	.align		4
.L_57:
        /*0048*/ 	.byte	0x04, 0x17
        /*004a*/ 	.short	(.L_59 - .L_58)
.L_58:
        /*004c*/ 	.word	0x00000000
        /*0050*/ 	.short	0x0005
        /*0052*/ 	.short	0x0028
        /*0054*/ 	.byte	0x00, 0xf0, 0x11, 0x00


	//----- nvinfo : EIATTR_KPARAM_INFO
	.align		4
.L_59:
        /*0058*/ 	.byte	0x04, 0x17
        /*005a*/ 	.short	(.L_61 - .L_60)
.L_60:
        /*005c*/ 	.word	0x00000000
        /*0060*/ 	.short	0x0004
        /*0062*/ 	.short	0x0020
        /*0064*/ 	.byte	0x00, 0xf5, 0x21, 0x00


	//----- nvinfo : EIATTR_KPARAM_INFO
	.align		4
.L_61:
        /*0068*/ 	.byte	0x04, 0x17
        /*006a*/ 	.short	(.L_63 - .L_62)
.L_62:
        /*006c*/ 	.word	0x00000000
        /*0070*/ 	.short	0x0003
        /*0072*/ 	.short	0x0018
        /*0074*/ 	.byte	0x00, 0xf5, 0x21, 0x00


	//----- nvinfo : EIATTR_KPARAM_INFO
	.align		4
.L_63:
        /*0078*/ 	.byte	0x04, 0x17
        /*007a*/ 	.short	(.L_65 - .L_64)
.L_64:
        /*007c*/ 	.word	0x00000000
        /*0080*/ 	.short	0x0002
        /*0082*/ 	.short	0x0010
        /*0084*/ 	.byte	0x00, 0xf5, 0x21, 0x00


	//----- nvinfo : EIATTR_KPARAM_INFO
	.align		4
.L_65:
        /*0088*/ 	.byte	0x04, 0x17
        /*008a*/ 	.short	(.L_67 - .L_66)
.L_66:
        /*008c*/ 	.word	0x00000000
        /*0090*/ 	.short	0x0001
        /*0092*/ 	.short	0x0008
        /*0094*/ 	.byte	0x00, 0xf5, 0x21, 0x00


	//----- nvinfo : EIATTR_KPARAM_INFO
	.align		4
.L_67:
        /*0098*/ 	.byte	0x04, 0x17
        /*009a*/ 	.short	(.L_69 - .L_68)
.L_68:
        /*009c*/ 	.word	0x00000000
        /*00a0*/ 	.short	0x0000
        /*00a2*/ 	.short	0x0000
        /*00a4*/ 	.byte	0x00, 0xf5, 0x21, 0x00


	//----- nvinfo : EIATTR_SPARSE_MMA_MASK
	.align		4
.L_69:
        /*00a8*/ 	.byte	0x03, 0x50
        /*00aa*/ 	.short	0x0000


	//----- nvinfo : EIATTR_MAXREG_COUNT
	.align		4
        /*00ac*/ 	.byte	0x03, 0x1b
        /*00ae*/ 	.short	0x00ff


	//----- nvinfo : EIATTR_MERCURY_ISA_VERSION
	.align		4
        /*00b0*/ 	.byte	0x03, 0x5f
        /*00b2*/ 	.short	0x0101


	//----- nvinfo : EIATTR_VRC_CTA_INIT_COUNT
	.align		4
        /*00b4*/ 	.byte	0x02, 0x4a
	.zero		1
	.zero		1


	//----- nvinfo : EIATTR_EXIT_INSTR_OFFSETS
	.align		4
        /*00b8*/ 	.byte	0x04, 0x1c
        /*00ba*/ 	.short	(.L_71 - .L_70)


	//   ....[0]....
.L_70:
        /*00bc*/ 	.word	0x00000070


	//   ....[1]....
        /*00c0*/ 	.word	0x000000d0


	//   ....[2]....
        /*00c4*/ 	.word	0x00000240


	//   ....[3]....
        /*00c8*/ 	.word	0x00000290


	//----- nvinfo : EIATTR_CBANK_PARAM_SIZE
	.align		4
.L_71:
        /*00cc*/ 	.byte	0x03, 0x19
        /*00ce*/ 	.short	0x004c


	//----- nvinfo : EIATTR_PARAM_CBANK
	.align		4
        /*00d0*/ 	.byte	0x04, 0x0a
        /*00d2*/ 	.short	(.L_73 - .L_72)
	.align		4
.L_72:
        /*00d4*/ 	.word	index@(.nv.constant0._Z10hits_applyPfS_S_S_PKiiPiS2_S2_i)
        /*00d8*/ 	.short	0x0380
        /*00da*/ 	.short	0x004c


	//----- nvinfo : EIATTR_SW_WAR
	.align		4
.L_73:
        /*00dc*/ 	.byte	0x04, 0x36
        /*00de*/ 	.short	(.L_75 - .L_74)
.L_74:
        /*00e0*/ 	.word	0x00000008
.L_75:


//--------------------- .nv.info._Z11hits_gatherPKfS0_PfS1_PKiS3_S3_S3_S3_iPii --------------------------
	.section	.nv.info._Z11hits_gatherPKfS0_PfS1_PKiS3_S3_S3_S3_iPii,"",@"SHT_CUDA_INFO"
	.sectionflags	@""
	.align	4


	//----- nvinfo : EIATTR_CUDA_API_VERSION
	.align		4
        /*0000*/ 	.byte	0x04, 0x37
        /*0002*/ 	.short	(.L_77 - .L_76)
.L_76:
        /*0004*/ 	.word	0x00000082


	//----- nvinfo : EIATTR_KPARAM_INFO
	.align		4
.L_77:
        /*0008*/ 	.byte	0x04, 0x17
        /*000a*/ 	.short	(.L_79 - .L_78)
.L_78:
        /*000c*/ 	.word	0x00000000
        /*0010*/ 	.short	0x000b
        /*0012*/ 	.short	0x0058
        /*0014*/ 	.byte	0x00, 0xf0, 0x11, 0x00


	//----- nvinfo : EIATTR_KPARAM_INFO
	.align		4
.L_79:
        /*0018*/ 	.byte	0x04, 0x17
        /*001a*/ 	.short	(.L_81 - .L_80)
.L_80:
        /*001c*/ 	.word	0x00000000
        /*0020*/ 	.short	0x000a
        /*0022*/ 	.short	0x0050
        /*0024*/ 	.byte	0x00, 0xf5, 0x21, 0x00


	//----- nvinfo : EIATTR_KPARAM_INFO
	.align		4
.L_81:
        /*0028*/ 	.byte	0x04, 0x17
        /*002a*/ 	.short	(.L_83 - .L_82)
.L_82:
        /*002c*/ 	.word	0x00000000
        /*0030*/ 	.short	0x0009
        /*0032*/ 	.short	0x0048
        /*0034*/ 	.byte	0x00, 0xf0, 0x11, 0x00


	//----- nvinfo : EIATTR_KPARAM_INFO
	.align		4
.L_83:
        /*0038*/ 	.byte	0x04, 0x17
        /*003a*/ 	.short	(.L_85 - .L_84)
.L_84:
        /*003c*/ 	.word	0x00000000
        /*0040*/ 	.short	0x0008
        /*0042*/ 	.short	0x0040
        /*0044*/ 	.byte	0x00, 0xf5, 0x21, 0x00


	//----- nvinfo : EIATTR_KPARAM_INFO
	.align		4
.L_85:
        /*0048*/ 	.byte	0x04, 0x17
        /*004a*/ 	.short	(.L_87 - .L_86)
.L_86:
        /*004c*/ 	.word	0x00000000
        /*0050*/ 	.short	0x0007
        /*0052*/ 	.short	0x0038
        /*0054*/ 	.byte	0x00, 0xf5, 0x21, 0x00


	//----- nvinfo : EIATTR_KPARAM_INFO
	.align		4
.L_87:
        /*0058*/ 	.byte	0x04, 0x17
        /*005a*/ 	.short	(.L_89 - .L_88)
.L_88:
        /*005c*/ 	.word	0x00000000
        /*0060*/ 	.short	0x0006
        /*0062*/ 	.short	0x0030
        /*0064*/ 	.byte	0x00, 0xf5, 0x21, 0x00


	//----- nvinfo : EIATTR_KPARAM_INFO
	.align		4
.L_89:
        /*0068*/ 	.byte	0x04, 0x17
        /*006a*/ 	.short	(.L_91 - .L_90)
.L_90:
        /*006c*/ 	.word	0x00000000
        /*0070*/ 	.short	0x0005
        /*0072*/ 	.short	0x0028
        /*0074*/ 	.byte	0x00, 0xf5, 0x21, 0x00


	//----- nvinfo : EIATTR_KPARAM_INFO
	.align		4
.L_91:
        /*0078*/ 	.byte	0x04, 0x17
        /*007a*/ 	.short	(.L_93 - .L_92)
.L_92:
        /*007c*/ 	.word	0x00000000
        /*0080*/ 	.short	0x0004
        /*0082*/ 	.short	0x0020
        /*0084*/ 	.byte	0x00, 0xf5, 0x21, 0x00


	//----- nvinfo : EIATTR_KPARAM_INFO
	.align		4
.L_93:
        /*0088*/ 	.byte	0x04, 0x17
        /*008a*/ 	.short	(.L_95 - .L_94)
.L_94:
        /*008c*/ 	.word	0x00000000
        /*0090*/ 	.short	0x0003
        /*0092*/ 	.short	0x0018
        /*0094*/ 	.byte	0x00, 0xf5, 0x21, 0x00


	//----- nvinfo : EIATTR_KPARAM_INFO
	.align		4
.L_95:
        /*0098*/ 	.byte	0x04, 0x17
        /*009a*/ 	.short	(.L_97 - .L_96)
.L_96:
        /*009c*/ 	.word	0x00000000
        /*00a0*/ 	.short	0x0002
        /*00a2*/ 	.short	0x0010
        /*00a4*/ 	.byte	0x00, 0xf5, 0x21, 0x00


	//----- nvinfo : EIATTR_KPARAM_INFO
	.align		4
.L_97:
        /*00a8*/ 	.byte	0x04, 0x17
        /*00aa*/ 	.short	(.L_99 - .L_98)
.L_98:
        /*00ac*/ 	.word	0x00000000
        /*00b0*/ 	.short	0x0001
        /*00b2*/ 	.short	0x0008
        /*00b4*/ 	.byte	0x00, 0xf5, 0x21, 0x00


	//----- nvinfo : EIATTR_KPARAM_INFO
	.align		4
.L_99:
        /*00b8*/ 	.byte	0x04, 0x17
        /*00ba*/ 	.short	(.L_101 - .L_100)
.L_100:
        /*00bc*/ 	.word	0x00000000
        /*00c0*/ 	.short	0x0000
        /*00c2*/ 	.short	0x0000
        /*00c4*/ 	.byte	0x00, 0xf5, 0x21, 0x00


	//----- nvinfo : EIATTR_SPARSE_MMA_MASK
	.align		4
.L_101:
        /*00c8*/ 	.byte	0x03, 0x50
        /*00ca*/ 	.short	0x0000


	//----- nvinfo : EIATTR_MAXREG_COUNT
	.align		4
        /*00cc*/ 	.byte	0x03, 0x1b
        /*00ce*/ 	.short	0x00ff


	//----- nvinfo : EIATTR_MERCURY_ISA_VERSION
	.align		4
        /*00d0*/ 	.byte	0x03, 0x5f
        /*00d2*/ 	.short	0x0101


	//----- nvinfo : EIATTR_VRC_CTA_INIT_COUNT
	.align		4
        /*00d4*/ 	.byte	0x02, 0x4a
	.zero		1
	.zero		1


	//----- nvinfo : EIATTR_EXIT_INSTR_OFFSETS
	.align		4
        /*00d8*/ 	.byte	0x04, 0x1c
        /*00da*/ 	.short	(.L_103 - .L_102)


	//   ....[0]....
.L_102:
        /*00dc*/ 	.word	0x00000070


	//   ....[1]....
        /*00e0*/ 	.word	0x000000d0


	//   ....[2]....
        /*00e4*/ 	.word	0x00001770


	//----- nvinfo : EIATTR_CRS_STACK_SIZE
	.align		4
.L_103:
        /*00e8*/ 	.byte	0x04, 0x1e
        /*00ea*/ 	.short	(.L_105 - .L_104)
.L_104:
        /*00ec*/ 	.word	0x00000000


	//----- nvinfo : EIATTR_CBANK_PARAM_SIZE
	.align		4
.L_105:
        /*00f0*/ 	.byte	0x03, 0x19
        /*00f2*/ 	.short	0x005c


	//----- nvinfo : EIATTR_PARAM_CBANK
	.align		4
        /*00f4*/ 	.byte	0x04, 0x0a
        /*00f6*/ 	.short	(.L_107 - .L_106)
	.align		4
.L_106:
        /*00f8*/ 	.word	index@(.nv.constant0._Z11hits_gatherPKfS0_PfS1_PKiS3_S3_S3_S3_iPii)
        /*00fc*/ 	.short	0x0380
        /*00fe*/ 	.short	0x005c


	//----- nvinfo : EIATTR_SW_WAR
	.align		4
.L_107:
        /*0100*/ 	.byte	0x04, 0x36
        /*0102*/ 	.short	(.L_109 - .L_108)
.L_108:
        /*0104*/ 	.word	0x00000008
.L_109:


//--------------------- .nv.callgraph             --------------------------
	.section	.nv.callgraph,"",@"SHT_CUDA_CALLGRAPH"
	.align	4
	.sectionentsize	8
	.align		4
        /*0000*/ 	.word	0x00000000
	.align		4
        /*0004*/ 	.word	0xffffffff
	.align		4
        /*0008*/ 	.word	0x00000000
	.align		4
        /*000c*/ 	.word	0xfffffffe
	.align		4
        /*0010*/ 	.word	0x00000000
	.align		4
        /*0014*/ 	.word	0xfffffffd
	.align		4
        /*0018*/ 	.word	0x00000000
	.align		4
        /*001c*/ 	.word	0xfffffffc


//--------------------- .text._Z12hits_scatterPiiPKiS1_S1_S1_S_S_S_i --------------------------
	.section	.text._Z12hits_scatterPiiPKiS1_S1_S1_S_S_S_i,"ax",@progbits
	.align	128
        .global         _Z12hits_scatterPiiPKiS1_S1_S1_S_S_S_i
        .type           _Z12hits_scatterPiiPKiS1_S1_S1_S_S_S_i,@function
        .size           _Z12hits_scatterPiiPKiS1_S1_S1_S_S_S_i,(.L_x_33 - _Z12hits_scatterPiiPKiS1_S1_S1_S_S_S_i)
        .other          _Z12hits_scatterPiiPKiS1_S1_S1_S_S_S_i,@"STO_CUDA_ENTRY STV_DEFAULT"
_Z12hits_scatterPiiPKiS1_S1_S1_S_S_S_i:
.text._Z12hits_scatterPiiPKiS1_S1_S1_S_S_S_i:
[----:B------:R-:W-:Y:S01]  /*0000*/  LDC R1, c[0x0][0x37c] ;  /* 0x0000df00ff017b82 */ /* 0x000fe20000000800 */
[----:B------:R-:W0:Y:S07]  /*0010*/  S2R R0, SR_TID.X ;  /* 0x0000000000007919 */ /* 0x000e2e0000002100 */
[----:B------:R-:W0:Y:S01]  /*0020*/  S2UR UR4, SR_CTAID.X ;  /* 0x00000000000479c3 */ /* 0x000e220000002500 */
[----:B------:R-:W1:Y:S07]  /*0030*/  LDCU UR5, c[0x0][0x388] ;  /* 0x00007100ff0577ac */ /* 0x000e6e0008000800 */
[----:B------:R-:W0:Y:S02]  /*0040*/  LDC R3, c[0x0][0x360] ;  /* 0x0000d800ff037b82 */ /* 0x000e240000000800 */
[----:B0-----:R-:W-:-:S05]  /*0050*/  IMAD R0, R3, UR4, R0 ;  /* 0x0000000403007c24 */ /* 0x001fca000f8e0200 */
[----:B-1----:R-:W-:-:S13]  /*0060*/  ISETP.GE.AND P0, PT, R0, UR5, PT ;  /* 0x0000000500007c0c */ /* 0x002fda000bf06270 */
[----:B------:R-:W-:Y:S05]  /*0070*/  @P0 EXIT ;  /* 0x000000000000094d */ /* 0x000fea0003800000 */
[----:B------:R-:W0:Y:S01]  /*0080*/  LDC.64 R2, c[0x0][0x3b0] ;  /* 0x0000ec00ff027b82 */ /* 0x000e220000000a00 */
[----:B------:R-:W1:Y:S01]  /*0090*/  LDCU.64 UR6, c[0x0][0x358] ;  /* 0x00006b00ff0677ac */ /* 0x000e620008000a00 */
[----:B0-----:R-:W-:-:S06]  /*00a0*/  IMAD.WIDE R2, R0, 0x4, R2 ;  /* 0x0000000400027825 */ /* 0x001fcc00078e0202 */
[----:B-1----:R-:W2:Y:S01]  /*00b0*/  LDG.E R2, desc[UR6][R2.64] ;  /* 0x0000000602027981 */ /* 0x002ea2000c1e1900 */
[----:B------:R-:W-:Y:S01]  /*00c0*/  BSSY.RECONVERGENT B0, `(.L_x_0) ;  /* 0x0000036000007945 */ /* 0x000fe20003800200 */
[----:B--2---:R-:W-:-:S13]  /*00d0*/  ISETP.NE.AND P0, PT, R2, 0x1, PT ;  /* 0x000000010200780c */ /* 0x004fda0003f05270 */
[----:B------:R-:W-:Y:S05]  /*00e0*/  @P0 BRA `(.L_x_1) ;  /* 0x0000000000cc0947 */ /* 0x000fea0003800000 */
[----:B------:R-:W0:Y:S02]  /*00f0*/  LDC.64 R2, c[0x0][0x3a0] ;  /* 0x0000e800ff027b82 */ /* 0x000e240000000a00 */
[----:B0-----:R-:W-:-:S05]  /*0100*/  IMAD.WIDE R2, R0, 0x4, R2 ;  /* 0x0000000400027825 */ /* 0x001fca00078e0202 */
[----:B------:R-:W2:Y:S04]  /*0110*/  LDG.E R4, desc[UR6][R2.64] ;  /* 0x0000000602047981 */ /* 0x000ea8000c1e1900 */
[----:B------:R-:W2:Y:S02]  /*0120*/  LDG.E R13, desc[UR6][R2.64+0x4] ;  /* 0x00000406020d7981 */ /* 0x000ea4000c1e1900 */
[----:B--2---:R-:W-:-:S13]  /*0130*/  ISETP.GE.AND P0, PT, R4, R13, PT ;  /* 0x0000000d0400720c */ /* 0x004fda0003f06270 */
[----:B------:R-:W-:Y:S05]  /*0140*/  @P0 BRA `(.L_x_1) ;  /* 0x0000000000b40947 */ /* 0x000fea0003800000 */
[C---:B------:R-:W-:Y:S01]  /*0150*/  IADD3 R2, PT, PT, -R4.reuse, R13, RZ ;  /* 0x0000000d04027210 */ /* 0x040fe20007ffe1ff */
[----:B------:R-:W-:Y:S01]  /*0160*/  IMAD.IADD R5, R4, 0x1, -R13 ;  /* 0x0000000104057824 */ /* 0x000fe200078e0a0d */
[----:B------:R-:W-:Y:S02]  /*0170*/  BSSY.RECONVERGENT B1, `(.L_x_2) ;  /* 0x0000012000017945 */ /* 0x000fe40003800200 */
[----:B------:R-:W-:Y:S02]  /*0180*/  LOP3.LUT P1, R3, R2, 0x3, RZ, 0xc0, !PT ;  /* 0x0000000302037812 */ /* 0x000fe4000782c0ff */
[----:B------:R-:W-:Y:S02]  /*0190*/  ISETP.GT.U32.AND P0, PT, R5, -0x4, PT ;  /* 0xfffffffc0500780c */ /* 0x000fe40003f04070 */
[----:B------:R-:W-:-:S09]  /*01a0*/  MOV R2, R4 ;  /* 0x0000000400027202 */ /* 0x000fd20000000f00 */
[----:B------:R-:W-:Y:S05]  /*01b0*/  @!P1 BRA `(.L_x_3) ;  /* 0x0000000000349947 */ /* 0x000fea0003800000 */
[----:B------:R-:W0:Y:S01]  /*01c0*/  LDC.64 R10, c[0x0][0x380] ;  /* 0x0000e000ff0a7b82 */ /* 0x000e220000000a00 */
[----:B------:R-:W-:Y:S01]  /*01d0*/  IMAD.MOV R3, RZ, RZ, -R3 ;  /* 0x000000ffff037224 */ /* 0x000fe200078e0a03 */
[----:B------:R-:W-:-:S06]  /*01e0*/  MOV R2, R4 ;  /* 0x0000000400027202 */ /* 0x000fcc0000000f00 */
[----:B------:R-:W1:Y:S02]  /*01f0*/  LDC.64 R8, c[0x0][0x3a8] ;  /* 0x0000ea00ff087b82 */ /* 0x000e640000000a00 */
.L_x_4:
[----:B-1----:R-:W-:-:S06]  /*0200*/  IMAD.WIDE R4, R2, 0x4, R8 ;  /* 0x0000000402047825 */ /* 0x002fcc00078e0208 */
[----:B------:R-:W0:Y:S01]  /*0210*/  LDG.E R5, desc[UR6][R4.64] ;  /* 0x0000000604057981 */ /* 0x000e22000c1e1900 */
[----:B--2---:R-:W-:Y:S01]  /*0220*/  IMAD.MOV.U32 R15, RZ, RZ, 0x1 ;  /* 0x00000001ff0f7424 */ /* 0x004fe200078e00ff */
[----:B------:R-:W-:Y:S01]  /*0230*/  IADD3 R3, PT, PT, R3, 0x1, RZ ;  /* 0x0000000103037810 */ /* 0x000fe20007ffe0ff */
[----:B------:R-:W-:-:S03]  /*0240*/  VIADD R2, R2, 0x1 ;  /* 0x0000000102027836 */ /* 0x000fc60000000000 */
[----:B------:R-:W-:Y:S01]  /*0250*/  ISETP.NE.AND P1, PT, R3, RZ, PT ;  /* 0x000000ff0300720c */ /* 0x000fe20003f25270 */
[----:B0-----:R-:W-:-:S05]  /*0260*/  IMAD.WIDE R6, R5, 0x4, R10 ;  /* 0x0000000405067825 */ /* 0x001fca00078e020a */
[----:B------:R2:W-:Y:S07]  /*0270*/  STG.E desc[UR6][R6.64], R15 ;  /* 0x0000000f06007986 */ /* 0x0005ee000c101906 */
[----:B------:R-:W-:Y:S05]  /*0280*/  @P1 BRA `(.L_x_4) ;  /* 0xfffffffc00dc1947 */ /* 0x000fea000383ffff */
.L_x_3:
[----:B------:R-:W-:Y:S05]  /*0290*/  BSYNC.RECONVERGENT B1 ;  /* 0x0000000000017941 */ /* 0x000fea0003800200 */
.L_x_2:
[----:B------:R-:W-:Y:S05]  /*02a0*/  @P0 BRA `(.L_x_1) ;  /* 0x00000000005c0947 */ /* 0x000fea0003800000 */
[----:B--2---:R-:W0:Y:S01]  /*02b0*/  LDC.64 R6, c[0x0][0x3a8] ;  /* 0x0000ea00ff067b82 */ /* 0x004e220000000a00 */
[----:B------:R-:W-:-:S07]  /*02c0*/  IADD3 R3, PT, PT, -R13, R2, RZ ;  /* 0x000000020d037210 */ /* 0x000fce0007ffe1ff */
[----:B------:R-:W1:Y:S01]  /*02d0*/  LDC.64 R4, c[0x0][0x380] ;  /* 0x0000e000ff047b82 */ /* 0x000e620000000a00 */
[----:B0-----:R-:W-:-:S05]  /*02e0*/  IADD3 R6, P0, PT, R6, 0x8, RZ ;  /* 0x0000000806067810 */ /* 0x001fca0007f1e0ff */
[----:B------:R-:W-:-:S08]  /*02f0*/  IMAD.X R7, RZ, RZ, R7, P0 ;  /* 0x000000ffff077224 */ /* 0x000fd000000e0607 */
.L_x_5:
[----:B------:R-:W-:-:S05]  /*0300*/  IMAD.WIDE R8, R2, 0x4, R6 ;  /* 0x0000000402087825 */ /* 0x000fca00078e0206 */
[----:B0-----:R-:W1:Y:S01]  /*0310*/  LDG.E R11, desc[UR6][R8.64+-0x8] ;  /* 0xfffff806080b7981 */ /* 0x001e62000c1e1900 */
[----:B------:R-:W-:Y:S02]  /*0320*/  HFMA2 R19, -RZ, RZ, 0, 5.9604644775390625e-08 ;  /* 0x00000001ff137431 */ /* 0x000fe400000001ff */
[----:B-1----:R-:W-:-:S05]  /*0330*/  IMAD.WIDE R10, R11, 0x4, R4 ;  /* 0x000000040b0a7825 */ /* 0x002fca00078e0204 */
[----:B------:R0:W-:Y:S04]  /*0340*/  STG.E desc[UR6][R10.64], R19 ;  /* 0x000000130a007986 */ /* 0x0001e8000c101906 */
[----:B------:R-:W2:Y:S02]  /*0350*/  LDG.E R13, desc[UR6][R8.64+-0x4] ;  /* 0xfffffc06080d7981 */ /* 0x000ea4000c1e1900 */
[----:B--2---:R-:W-:-:S05]  /*0360*/  IMAD.WIDE R12, R13, 0x4, R4 ;  /* 0x000000040d0c7825 */ /* 0x004fca00078e0204 */
[----:B------:R0:W-:Y:S04]  /*0370*/  STG.E desc[UR6][R12.64], R19 ;  /* 0x000000130c007986 */ /* 0x0001e8000c101906 */
[----:B------:R-:W2:Y:S02]  /*0380*/  LDG.E R15, desc[UR6][R8.64] ;  /* 0x00000006080f7981 */ /* 0x000ea4000c1e1900 */
[----:B--2---:R-:W-:-:S05]  /*0390*/  IMAD.WIDE R14, R15, 0x4, R4 ;  /* 0x000000040f0e7825 */ /* 0x004fca00078e0204 */
[----:B------:R0:W-:Y:S04]  /*03a0*/  STG.E desc[UR6][R14.64], R19 ;  /* 0x000000130e007986 */ /* 0x0001e8000c101906 */
[----:B------:R-:W2:Y:S01]  /*03b0*/  LDG.E R17, desc[UR6][R8.64+0x4] ;  /* 0x0000040608117981 */ /* 0x000ea2000c1e1900 */
[----:B------:R-:W-:Y:S01]  /*03c0*/  VIADD R3, R3, 0x4 ;  /* 0x0000000403037836 */ /* 0x000fe20000000000 */
[----:B------:R-:W-:-:S04]  /*03d0*/  IADD3 R2, PT, PT, R2, 0x4, RZ ;  /* 0x0000000402027810 */ /* 0x000fc80007ffe0ff */
[----:B------:R-:W-:Y:S01]  /*03e0*/  ISETP.NE.AND P0, PT, R3, RZ, PT ;  /* 0x000000ff0300720c */ /* 0x000fe20003f05270 */
[----:B--2---:R-:W-:-:S05]  /*03f0*/  IMAD.WIDE R16, R17, 0x4, R4 ;  /* 0x0000000411107825 */ /* 0x004fca00078e0204 */
[----:B------:R0:W-:Y:S07]  /*0400*/  STG.E desc[UR6][R16.64], R19 ;  /* 0x0000001310007986 */ /* 0x0001ee000c101906 */
[----:B------:R-:W-:Y:S05]  /*0410*/  @P0 BRA `(.L_x_5) ;  /* 0xfffffffc00b80947 */ /* 0x000fea000383ffff */
.L_x_1:
[----:B------:R-:W-:Y:S05]  /*0420*/  BSYNC.RECONVERGENT B0 ;  /* 0x0000000000007941 */ /* 0x000fea0003800200 */
.L_x_0:
[----:B------:R-:W1:Y:S02]  /*0430*/  LDC.64 R2, c[0x0][0x3b8] ;  /* 0x0000ee00ff027b82 */ /* 0x000e640000000a00 */
[----:B-1----:R-:W-:-:S06]  /*0440*/  IMAD.WIDE R2, R0, 0x4, R2 ;  /* 0x0000000400027825 */ /* 0x002fcc00078e0202 */
[----:B------:R-:W3:Y:S02]  /*0450*/  LDG.E R2, desc[UR6][R2.64] ;  /* 0x0000000602027981 */ /* 0x000ee4000c1e1900 */
[----:B---3--:R-:W-:-:S13]  /*0460*/  ISETP.NE.AND P0, PT, R2, 0x1, PT ;  /* 0x000000010200780c */ /* 0x008fda0003f05270 */
[----:B------:R-:W-:Y:S05]  /*0470*/  @P0 EXIT ;  /* 0x000000000000094d */ /* 0x000fea0003800000 */
[----:B------:R-:W1:Y:S02]  /*0480*/  LDC.64 R2, c[0x0][0x390] ;  /* 0x0000e400ff027b82 */ /* 0x000e640000000a00 */
[----:B-1----:R-:W-:-:S05]  /*0490*/  IMAD.WIDE R2, R0, 0x4, R2 ;  /* 0x0000000400027825 */ /* 0x002fca00078e0202 */
[----:B------:R-:W3:Y:S04]  /*04a0*/  LDG.E R0, desc[UR6][R2.64] ;  /* 0x0000000602007981 */ /* 0x000ee8000c1e1900 */
[----:B0-----:R-:W3:Y:S02]  /*04b0*/  LDG.E R11, desc[UR6][R2.64+0x4] ;  /* 0x00000406020b7981 */ /* 0x001ee4000c1e1900 */
[----:B---3--:R-:W-:-:S13]  /*04c0*/  ISETP.GE.AND P0, PT, R0, R11, PT ;  /* 0x0000000b0000720c */ /* 0x008fda0003f06270 */
[----:B------:R-:W-:Y:S05]  /*04d0*/  @P0 EXIT ;  /* 0x000000000000094d */ /* 0x000fea0003800000 */
[----:B------:R-:W-:Y:S01]  /*04e0*/  IMAD.IADD R2, R11, 0x1, -R0 ;  /* 0x000000010b027824 */ /* 0x000fe200078e0a00 */
[----:B------:R-:W-:Y:S01]  /*04f0*/  IADD3 R3, PT, PT, R0, -R11, RZ ;  /* 0x8000000b00037210 */ /* 0x000fe20007ffe0ff */
[----:B------:R-:W-:Y:S03]  /*0500*/  BSSY.RECONVERGENT B0, `(.L_x_6) ;  /* 0x0000010000007945 */ /* 0x000fe60003800200 */
[----:B------:R-:W-:Y:S02]  /*0510*/  LOP3.LUT P1, R2, R2, 0x3, RZ, 0xc0, !PT ;  /* 0x0000000302027812 */ /* 0x000fe4000782c0ff */
[----:B------:R-:W-:-:S11]  /*0520*/  ISETP.GT.U32.AND P0, PT, R3, -0x4, PT ;  /* 0xfffffffc0300780c */ /* 0x000fd60003f04070 */
[----:B------:R-:W-:Y:S05]  /*0530*/  @!P1 BRA `(.L_x_7) ;  /* 0x0000000000309947 */ /* 0x000fea0003800000 */
[----:B------:R-:W0:Y:S01]  /*0540*/  LDC.64 R8, c[0x0][0x380] ;  /* 0x0000e000ff087b82 */ /* 0x000e220000000a00 */
[----:B------:R-:W-:-:S07]  /*0550*/  IADD3 R10, PT, PT, -R2, RZ, RZ ;  /* 0x000000ff020a7210 */ /* 0x000fce0007ffe1ff */
[----:B--2---:R-:W1:Y:S02]  /*0560*/  LDC.64 R6, c[0x0][0x398] ;  /* 0x0000e600ff067b82 */ /* 0x004e640000000a00 */
.L_x_8:
[----:B-1----:R-:W-:-:S06]  /*0570*/  IMAD.WIDE R2, R0, 0x4, R6 ;  /* 0x0000000400027825 */ /* 0x002fcc00078e0206 */
[----:B------:R-:W0:Y:S01]  /*0580*/  LDG.E R3, desc[UR6][R2.64] ;  /* 0x0000000602037981 */ /* 0x000e22000c1e1900 */
[----:B---3--:R-:W-:Y:S01]  /*0590*/  IMAD.MOV.U32 R13, RZ, RZ, 0x1 ;  /* 0x00000001ff0d7424 */ /* 0x008fe200078e00ff */
[----:B------:R-:W-:Y:S02]  /*05a0*/  IADD3 R10, PT, PT, R10, 0x1, RZ ;  /* 0x000000010a0a7810 */ /* 0x000fe40007ffe0ff */
[----:B------:R-:W-:Y:S02]  /*05b0*/  IADD3 R0, PT, PT, R0, 0x1, RZ ;  /* 0x0000000100007810 */ /* 0x000fe40007ffe0ff */
[----:B------:R-:W-:Y:S01]  /*05c0*/  ISETP.NE.AND P1, PT, R10, RZ, PT ;  /* 0x000000ff0a00720c */ /* 0x000fe20003f25270 */
[----:B0-----:R-:W-:-:S05]  /*05d0*/  IMAD.WIDE R4, R3, 0x4, R8 ;  /* 0x0000000403047825 */ /* 0x001fca00078e0208 */
[----:B------:R3:W-:Y:S07]  /*05e0*/  STG.E desc[UR6][R4.64], R13 ;  /* 0x0000000d04007986 */ /* 0x0007ee000c101906 */
[----:B------:R-:W-:Y:S05]  /*05f0*/  @P1 BRA `(.L_x_8) ;  /* 0xfffffffc00dc1947 */ /* 0x000fea000383ffff */
.L_x_7:
[----:B------:R-:W-:Y:S05]  /*0600*/  BSYNC.RECONVERGENT B0 ;  /* 0x0000000000007941 */ /* 0x000fea0003800200 */
.L_x_6:
[----:B------:R-:W-:Y:S05]  /*0610*/  @P0 EXIT ;  /* 0x000000000000094d */ /* 0x000fea0003800000 */
[----:B------:R-:W0:Y:S01]  /*0620*/  LDC.64 R2, c[0x0][0x380] ;  /* 0x0000e000ff027b82 */ /* 0x000e220000000a00 */
[----:B------:R-:W1:Y:S01]  /*0630*/  LDCU.64 UR4, c[0x0][0x398] ;  /* 0x00007300ff0477ac */ /* 0x000e620008000a00 */
[----:B------:R-:W-:Y:S01]  /*0640*/  IMAD.IADD R14, R0, 0x1, -R11 ;  /* 0x00000001000e7824 */ /* 0x000fe200078e0a0b */
[----:B-1----:R-:W-:-:S04]  /*0650*/  UIADD3 UR4, UP0, UPT, UR4, 0x8, URZ ;  /* 0x0000000804047890 */ /* 0x002fc8000ff1e0ff */
[----:B------:R-:W-:-:S12]  /*0660*/  UIADD3.X UR5, UPT, UPT, URZ, UR5, URZ, UP0, !UPT ;  /* 0x00000005ff057290 */ /* 0x000fd800087fe4ff */
.L_x_9:
[----:B---3--:R-:W-:Y:S02]  /*0670*/  MOV R4, UR4 ;  /* 0x0000000400047c02 */ /* 0x008fe40008000f00 */
[----:B------:R-:W-:-:S03]  /*0680*/  MOV R5, UR5 ;  /* 0x0000000500057c02 */ /* 0x000fc60008000f00 */
[----:B------:R-:W-:-:S05]  /*0690*/  IMAD.WIDE R4, R0, 0x4, R4 ;  /* 0x0000000400047825 */ /* 0x000fca00078e0204 */
[----:B-12---:R-:W0:Y:S01]  /*06a0*/  LDG.E R7, desc[UR6][R4.64+-0x8] ;  /* 0xfffff80604077981 */ /* 0x006e22000c1e1900 */
[----:B------:R-:W-:Y:S02]  /*06b0*/  IMAD.MOV.U32 R15, RZ, RZ, 0x1 ;  /* 0x00000001ff0f7424 */ /* 0x000fe400078e00ff */
[----:B0-----:R-:W-:-:S05]  /*06c0*/  IMAD.WIDE R6, R7, 0x4, R2 ;  /* 0x0000000407067825 */ /* 0x001fca00078e0202 */
        /* <DEDUP_REMOVED lines=8> */
[----:B------:R-:W-:Y:S02]  /*0750*/  IADD3 R14, PT, PT, R14, 0x4, RZ ;  /* 0x000000040e0e7810 */ /* 0x000fe40007ffe0ff */
[----:B------:R-:W-:Y:S02]  /*0760*/  IADD3 R0, PT, PT, R0, 0x4, RZ ;  /* 0x0000000400007810 */ /* 0x000fe40007ffe0ff */
[----:B------:R-:W-:Y:S01]  /*0770*/  ISETP.NE.AND P0, PT, R14, RZ, PT ;  /* 0x000000ff0e00720c */ /* 0x000fe20003f05270 */
[----:B--2---:R-:W-:-:S05]  /*0780*/  IMAD.WIDE R12, R13, 0x4, R2 ;  /* 0x000000040d0c7825 */ /* 0x004fca00078e0202 */
[----:B------:R1:W-:Y:S07]  /*0790*/  STG.E desc[UR6][R12.64], R15 ;  /* 0x0000000f0c007986 */ /* 0x0003ee000c101906 */
[----:B------:R-:W-:Y:S05]  /*07a0*/  @P0 BRA `(.L_x_9) ;  /* 0xfffffffc00b00947 */ /* 0x000fea000383ffff */
[----:B------:R-:W-:Y:S05]  /*07b0*/  EXIT ;  /* 0x000000000000794d */ /* 0x000fea0003800000 */
.L_x_10:
[----:B------:R-:W-:-:S00]  /*07c0*/  BRA `(.L_x_10) ;  /* 0xfffffffc00fc7947 */ /* 0x000fc0000383ffff */
[----:B------:R-:W-:-:S00]  /*07d0*/  NOP ;  /* 0x0000000000007918 */ /* 0x000fc00000000000 */
        /* <DEDUP_REMOVED lines=10> */
.L_x_33:


//--------------------- .text._Z10hits_applyPfS_S_S_PKiiPiS2_S2_i --------------------------
	.section	.text._Z10hits_applyPfS_S_S_PKiiPiS2_S2_i,"ax",@progbits
	.align	128
        .global         _Z10hits_applyPfS_S_S_PKiiPiS2_S2_i
        .type           _Z10hits_applyPfS_S_S_PKiiPiS2_S2_i,@function
        .size           _Z10hits_applyPfS_S_S_PKiiPiS2_S2_i,(.L_x_34 - _Z10hits_applyPfS_S_S_PKiiPiS2_S2_i)
        .other          _Z10hits_applyPfS_S_S_PKiiPiS2_S2_i,@"STO_CUDA_ENTRY STV_DEFAULT"
_Z10hits_applyPfS_S_S_PKiiPiS2_S2_i:
.text._Z10hits_applyPfS_S_S_PKiiPiS2_S2_i:
        /* <DEDUP_REMOVED lines=11> */
[----:B-1----:R-:W2:Y:S02]  /*00b0*/  LDG.E R2, desc[UR4][R2.64] ;  /* 0x0000000402027981 */ /* 0x002ea4000c1e1900 */
[----:B--2---:R-:W-:-:S13]  /*00c0*/  ISETP.NE.AND P0, PT, R2, 0x1, PT ;  /* 0x000000010200780c */ /* 0x004fda0003f05270 */
[----:B------:R-:W-:Y:S05]  /*00d0*/  @P0 EXIT ;  /* 0x000000000000094d */ /* 0x000fea0003800000 */
[----:B------:R-:W0:Y:S08]  /*00e0*/  LDC.64 R2, c[0x0][0x390] ;  /* 0x0000e400ff027b82 */ /* 0x000e300000000a00 */
[----:B------:R-:W1:Y:S08]  /*00f0*/  LDC.64 R4, c[0x0][0x380] ;  /* 0x0000e000ff047b82 */ /* 0x000e700000000a00 */
[----:B------:R-:W2:Y:S01]  /*0100*/  LDC.64 R8, c[0x0][0x398] ;  /* 0x0000e600ff087b82 */ /* 0x000ea20000000a00 */
[----:B0-----:R-:W-:-:S07]  /*0110*/  IMAD.WIDE R2, R0, 0x4, R2 ;  /* 0x0000000400027825 */ /* 0x001fce00078e0202 */
[----:B------:R-:W0:Y:S01]  /*0120*/  LDC.64 R10, c[0x0][0x388] ;  /* 0x0000e200ff0a7b82 */ /* 0x000e220000000a00 */
[----:B------:R-:W3:Y:S01]  /*0130*/  LDG.E R3, desc[UR4][R2.64] ;  /* 0x0000000402037981 */ /* 0x000ee2000c1e1900 */
[----:B-1----:R-:W-:-:S05]  /*0140*/  IMAD.WIDE R4, R0, 0x4, R4 ;  /* 0x0000000400047825 */ /* 0x002fca00078e0204 */
[----:B------:R-:W3:Y:S01]  /*0150*/  LDG.E R6, desc[UR4][R4.64] ;  /* 0x0000000404067981 */ /* 0x000ee2000c1e1900 */
[----:B--2---:R-:W-:-:S04]  /*0160*/  IMAD.WIDE R8, R0, 0x4, R8 ;  /* 0x0000000400087825 */ /* 0x004fc800078e0208 */
[----:B0-----:R-:W-:-:S04]  /*0170*/  IMAD.WIDE R10, R0, 0x4, R10 ;  /* 0x00000004000a7825 */ /* 0x001fc800078e020a */
[----:B---3--:R-:W-:-:S05]  /*0180*/  FADD R6, R3, -R6 ;  /* 0x8000000603067221 */ /* 0x008fca0000000000 */
[----:B------:R-:W-:-:S13]  /*0190*/  FSETP.GE.AND P0, PT, |R6|, 0.0099999997764825820923, PT ;  /* 0x3c23d70a0600780b */ /* 0x000fda0003f06200 */
[----:B------:R-:W0:Y:S01]  /*01a0*/  @P0 LDC.64 R6, c[0x0][0x3b0] ;  /* 0x0000ec00ff060b82 */ /* 0x000e220000000a00 */
[----:B------:R-:W-:Y:S01]  /*01b0*/  @P0 MOV R13, 0x1 ;  /* 0x00000001000d0802 */ /* 0x000fe20000000f00 */
[----:B------:R1:W-:Y:S01]  /*01c0*/  STG.E desc[UR4][R4.64], R3 ;  /* 0x0000000304007986 */ /* 0x0003e2000c101904 */
[----:B0-----:R-:W-:-:S05]  /*01d0*/  @P0 IMAD.WIDE R6, R0, 0x4, R6 ;  /* 0x0000000400060825 */ /* 0x001fca00078e0206 */
[----:B------:R1:W-:Y:S04]  /*01e0*/  @P0 STG.E desc[UR4][R6.64], R13 ;  /* 0x0000000d06000986 */ /* 0x0003e8000c101904 */
[----:B------:R-:W2:Y:S04]  /*01f0*/  LDG.E R9, desc[UR4][R8.64] ;  /* 0x0000000408097981 */ /* 0x000ea8000c1e1900 */
[----:B------:R-:W2:Y:S02]  /*0200*/  LDG.E R2, desc[UR4][R10.64] ;  /* 0x000000040a027981 */ /* 0x000ea4000c1e1900 */
[----:B--2---:R-:W-:-:S05]  /*0210*/  FADD R2, R9, -R2 ;  /* 0x8000000209027221 */ /* 0x004fca0000000000 */
[----:B------:R-:W-:Y:S01]  /*0220*/  FSETP.GE.AND P0, PT, |R2|, 0.0099999997764825820923, PT ;  /* 0x3c23d70a0200780b */ /* 0x000fe20003f06200 */
[----:B------:R1:W-:-:S12]  /*0230*/  STG.E desc[UR4][R10.64], R9 ;  /* 0x000000090a007986 */ /* 0x0003d8000c101904 */
[----:B-1----:R-:W-:Y:S05]  /*0240*/  @!P0 EXIT ;  /* 0x000000000000894d */ /* 0x002fea0003800000 */
[----:B------:R-:W0:Y:S01]  /*0250*/  LDC.64 R2, c[0x0][0x3b8] ;  /* 0x0000ee00ff027b82 */ /* 0x000e220000000a00 */
[----:B------:R-:W-:Y:S02]  /*0260*/  HFMA2 R5, -RZ, RZ, 0, 5.9604644775390625e-08 ;  /* 0x00000001ff057431 */ /* 0x000fe400000001ff */
[----:B0-----:R-:W-:-:S05]  /*0270*/  IMAD.WIDE R2, R0, 0x4, R2 ;  /* 0x0000000400027825 */ /* 0x001fca00078e0202 */
[----:B------:R-:W-:Y:S01]  /*0280*/  STG.E desc[UR4][R2.64], R5 ;  /* 0x0000000502007986 */ /* 0x000fe2000c101904 */
[----:B------:R-:W-:Y:S05]  /*0290*/  EXIT ;  /* 0x000000000000794d */ /* 0x000fea0003800000 */
.L_x_11:
        /* <DEDUP_REMOVED lines=14> */
.L_x_34:


//--------------------- .text._Z11hits_gatherPKfS0_PfS1_PKiS3_S3_S3_S3_iPii --------------------------
	.section	.text._Z11hits_gatherPKfS0_PfS1_PKiS3_S3_S3_S3_iPii,"ax",@progbits
	.align	128
        .global         _Z11hits_gatherPKfS0_PfS1_PKiS3_S3_S3_S3_iPii
        .type           _Z11hits_gatherPKfS0_PfS1_PKiS3_S3_S3_S3_iPii,@function
        .size           _Z11hits_gatherPKfS0_PfS1_PKiS3_S3_S3_S3_iPii,(.L_x_35 - _Z11hits_gatherPKfS0_PfS1_PKiS3_S3_S3_S3_iPii)
        .other          _Z11hits_gatherPKfS0_PfS1_PKiS3_S3_S3_S3_iPii,@"STO_CUDA_ENTRY STV_DEFAULT"
_Z11hits_gatherPKfS0_PfS1_PKiS3_S3_S3_S3_iPii:
.text._Z11hits_gatherPKfS0_PfS1_PKiS3_S3_S3_S3_iPii:
        /* <DEDUP_REMOVED lines=14> */
[----:B------:R-:W0:Y:S02]  /*00e0*/  LDC.64 R2, c[0x0][0x3b0] ;  /* 0x0000ec00ff027b82 */ /* 0x000e240000000a00 */
[----:B0-----:R-:W-:-:S05]  /*00f0*/  IMAD.WIDE R2, R0, 0x4, R2 ;  /* 0x0000000400027825 */ /* 0x001fca00078e0202 */
[----:B------:R-:W2:Y:S04]  /*0100*/  LDG.E R4, desc[UR4][R2.64] ;  /* 0x0000000402047981 */ /* 0x000ea8000c1e1900 */
[----:B------:R-:W2:Y:S01]  /*0110*/  LDG.E R5, desc[UR4][R2.64+0x4] ;  /* 0x0000040402057981 */ /* 0x000ea2000c1e1900 */
[----:B------:R-:W-:Y:S01]  /*0120*/  BSSY.RECONVERGENT B0, `(.L_x_12) ;  /* 0x00000ac000007945 */ /* 0x000fe20003800200 */
[----:B------:R-:W-:Y:S01]  /*0130*/  HFMA2 R6, -RZ, RZ, 0, 0 ;  /* 0x00000000ff067431 */ /* 0x000fe200000001ff */
[----:B--2---:R-:W-:-:S13]  /*0140*/  ISETP.GE.AND P0, PT, R4, R5, PT ;  /* 0x000000050400720c */ /* 0x004fda0003f06270 */
[----:B------:R-:W-:Y:S05]  /*0150*/  @P0 BRA `(.L_x_13) ;  /* 0x0000000800a00947 */ /* 0x000fea0003800000 */
[CC--:B------:R-:W-:Y:S01]  /*0160*/  IADD3 R2, PT, PT, R5.reuse, -R4.reuse, RZ ;  /* 0x8000000405027210 */ /* 0x0c0fe20007ffe0ff */
[----:B------:R-:W-:Y:S01]  /*0170*/  BSSY.RECONVERGENT B1, `(.L_x_14) ;  /* 0x0000053000017945 */ /* 0x000fe20003800200 */
[----:B------:R-:W-:Y:S02]  /*0180*/  IADD3 R5, PT, PT, -R5, R4, RZ ;  /* 0x0000000405057210 */ /* 0x000fe40007ffe1ff */
[----:B------:R-:W-:Y:S02]  /*0190*/  LOP3.LUT R3, R2, 0xf, RZ, 0xc0, !PT ;  /* 0x0000000f02037812 */ /* 0x000fe400078ec0ff */
[----:B------:R-:W-:Y:S02]  /*01a0*/  ISETP.GT.U32.AND P1, PT, R5, -0x10, PT ;  /* 0xfffffff00500780c */ /* 0x000fe40003f24070 */
[----:B------:R-:W-:Y:S02]  /*01b0*/  ISETP.NE.AND P0, PT, R3, RZ, PT ;  /* 0x000000ff0300720c */ /* 0x000fe40003f05270 */
[----:B------:R-:W-:-:S09]  /*01c0*/  MOV R6, RZ ;  /* 0x000000ff00067202 */ /* 0x000fd20000000f00 */
[----:B------:R-:W-:Y:S05]  /*01d0*/  @P1 BRA `(.L_x_15) ;  /* 0x0000000400301947 */ /* 0x000fea0003800000 */
[----:B------:R-:W0:Y:S01]  /*01e0*/  LDC.64 R12, c[0x0][0x3b8] ;  /* 0x0000ee00ff0c7b82 */ /* 0x000e220000000a00 */
[----:B------:R-:W-:Y:S02]  /*01f0*/  LOP3.LUT R5, R2, 0xfffffff0, RZ, 0xc0, !PT ;  /* 0xfffffff002057812 */ /* 0x000fe400078ec0ff */
[----:B------:R-:W-:Y:S02]  /*0200*/  MOV R6, RZ ;  /* 0x000000ff00067202 */ /* 0x000fe40000000f00 */
[----:B------:R-:W-:Y:S02]  /*0210*/  IADD3 R5, PT, PT, -R5, RZ, RZ ;  /* 0x000000ff05057210 */ /* 0x000fe40007ffe1ff */
[----:B0-----:R-:W-:-:S04]  /*0220*/  IADD3 R12, P1, PT, R12, 0x20, RZ ;  /* 0x000000200c0c7810 */ /* 0x001fc80007f3e0ff */
[----:B------:R-:W-:-:S09]  /*0230*/  IADD3.X R13, PT, PT, RZ, R13, RZ, P1, !PT ;  /* 0x0000000dff0d7210 */ /* 0x000fd20000ffe4ff */
.L_x_16:
[----:B------:R-:W-:Y:S01]  /*0240*/  IMAD.WIDE R28, R4, 0x4, R12 ;  /* 0x00000004041c7825 */ /* 0x000fe200078e020c */
[----:B------:R-:W0:Y:S04]  /*0250*/  LDC.64 R14, c[0x0][0x388] ;  /* 0x0000e200ff0e7b82 */ /* 0x000e280000000a00 */
[----:B------:R-:W0:Y:S04]  /*0260*/  LDG.E R17, desc[UR4][R28.64+-0x20] ;  /* 0xffffe0041c117981 */ /* 0x000e28000c1e1900 */
[----:B------:R-:W2:Y:S04]  /*0270*/  LDG.E R9, desc[UR4][R28.64+-0x1c] ;  /* 0xffffe4041c097981 */ /* 0x000ea8000c1e1900 */
[----:B------:R-:W3:Y:S04]  /*0280*/  LDG.E R10, desc[UR4][R28.64+-0x14] ;  /* 0xffffec041c0a7981 */ /* 0x000ee8000c1e1900 */
[----:B------:R-:W4:Y:S04]  /*0290*/  LDG.E R11, desc[UR4][R28.64+-0x10] ;  /* 0xfffff0041c0b7981 */ /* 0x000f28000c1e1900 */
[----:B------:R-:W5:Y:S04]  /*02a0*/  LDG.E R22, desc[UR4][R28.64+-0xc] ;  /* 0xfffff4041c167981 */ /* 0x000f68000c1e1900 */
[----:B------:R-:W3:Y:S04]  /*02b0*/  LDG.E R25, desc[UR4][R28.64+-0x8] ;  /* 0xfffff8041c197981 */ /* 0x000ee8000c1e1900 */
[----:B------:R-:W5:Y:S04]  /*02c0*/  LDG.E R18, desc[UR4][R28.64+-0x4] ;  /* 0xfffffc041c127981 */ /* 0x000f68000c1e1900 */
[----:B------:R-:W5:Y:S04]  /*02d0*/  LDG.E R19, desc[UR4][R28.64] ;  /* 0x000000041c137981 */ /* 0x000f68000c1e1900 */
[----:B------:R-:W5:Y:S04]  /*02e0*/  LDG.E R27, desc[UR4][R28.64+0x4] ;  /* 0x000004041c1b7981 */ /* 0x000f68000c1e1900 */
[----:B------:R-:W5:Y:S04]  /*02f0*/  LDG.E R20, desc[UR4][R28.64+0x8] ;  /* 0x000008041c147981 */ /* 0x000f68000c1e1900 */
[----:B------:R-:W5:Y:S04]  /*0300*/  LDG.E R21, desc[UR4][R28.64+0x10] ;  /* 0x000010041c157981 */ /* 0x000f68000c1e1900 */
[----:B------:R-:W5:Y:S01]  /*0310*/  LDG.E R23, desc[UR4][R28.64+0x14] ;  /* 0x000014041c177981 */ /* 0x000f62000c1e1900 */
[----:B0-----:R-:W-:-:S06]  /*0320*/  IMAD.WIDE R16, R17, 0x4, R14 ;  /* 0x0000000411107825 */ /* 0x001fcc00078e020e */
[----:B------:R-:W4:Y:S01]  /*0330*/  LDG.E R17, desc[UR4][R16.64] ;  /* 0x0000000410117981 */ /* 0x000f22000c1e1900 */
[----:B--2---:R-:W-:-:S05]  /*0340*/  IMAD.WIDE R8, R9, 0x4, R14 ;  /* 0x0000000409087825 */ /* 0x004fca00078e020e */
[----:B------:R0:W2:Y:S04]  /*0350*/  LDG.E R7, desc[UR4][R8.64] ;  /* 0x0000000408077981 */ /* 0x0000a8000c1e1900 */
[----:B------:R-:W5:Y:S04]  /*0360*/  LDG.E R16, desc[UR4][R28.64+0xc] ;  /* 0x00000c041c107981 */ /* 0x000f68000c1e1900 */
[----:B------:R-:W0:Y:S01]  /*0370*/  LDG.E R9, desc[UR4][R28.64+-0x18] ;  /* 0xffffe8041c097981 */ /* 0x000e22000c1e1900 */
[----:B---3--:R-:W-:-:S04]  /*0380*/  IMAD.WIDE R24, R25, 0x4, R14 ;  /* 0x0000000419187825 */ /* 0x008fc800078e020e */
[----:B----4-:R-:W-:Y:S02]  /*0390*/  FADD R6, R17, R6 ;  /* 0x0000000611067221 */ /* 0x010fe40000000000 */
[----:B------:R-:W3:Y:S04]  /*03a0*/  LDG.E R17, desc[UR4][R28.64+0x18] ;  /* 0x000018041c117981 */ /* 0x000ee8000c1e1900 */
[----:B------:R-:W4:Y:S01]  /*03b0*/  LDG.E R29, desc[UR4][R28.64+0x1c] ;  /* 0x00001c041c1d7981 */ /* 0x000f22000c1e1900 */
[----:B0-----:R-:W-:-:S04]  /*03c0*/  IMAD.WIDE R8, R9, 0x4, R14 ;  /* 0x0000000409087825 */ /* 0x001fc800078e020e */
[----:B--2---:R-:W-:Y:S02]  /*03d0*/  FADD R6, R6, R7 ;  /* 0x0000000706067221 */ /* 0x004fe40000000000 */
[----:B------:R0:W2:Y:S02]  /*03e0*/  LDG.E R7, desc[UR4][R8.64] ;  /* 0x0000000408077981 */ /* 0x0000a4000c1e1900 */
[----:B0-----:R-:W-:-:S04]  /*03f0*/  IMAD.WIDE R8, R10, 0x4, R14 ;  /* 0x000000040a087825 */ /* 0x001fc800078e020e */
[--C-:B------:R-:W-:Y:S02]  /*0400*/  IMAD.WIDE R10, R11, 0x4, R14.reuse ;  /* 0x000000040b0a7825 */ /* 0x100fe400078e020e */
[----:B------:R-:W2:Y:S04]  /*0410*/  LDG.E R8, desc[UR4][R8.64] ;  /* 0x0000000408087981 */ /* 0x000ea8000c1e1900 */
[----:B------:R5:W2:Y:S02]  /*0420*/  LDG.E R9, desc[UR4][R10.64] ;  /* 0x000000040a097981 */ /* 0x000aa4000c1e1900 */
[----:B-----5:R-:W-:-:S06]  /*0430*/  IMAD.WIDE R10, R22, 0x4, R14 ;  /* 0x00000004160a7825 */ /* 0x020fcc00078e020e */
[----:B------:R-:W5:Y:S01]  /*0440*/  LDG.E R10, desc[UR4][R10.64] ;  /* 0x000000040a0a7981 */ /* 0x000f62000c1e1900 */
[----:B------:R-:W-:-:S06]  /*0450*/  IMAD.WIDE R26, R27, 0x4, R14 ;  /* 0x000000041b1a7825 */ /* 0x000fcc00078e020e */
[----:B------:R-:W5:Y:S04]  /*0460*/  LDG.E R26, desc[UR4][R26.64] ;  /* 0x000000041a1a7981 */ /* 0x000f68000c1e1900 */
[----:B------:R0:W5:Y:S02]  /*0470*/  LDG.E R11, desc[UR4][R24.64] ;  /* 0x00000004180b7981 */ /* 0x000164000c1e1900 */
[----:B0-----:R-:W-:-:S04]  /*0480*/  IMAD.WIDE R24, R18, 0x4, R14 ;  /* 0x0000000412187825 */ /* 0x001fc800078e020e */
[--C-:B------:R-:W-:Y:S02]  /*0490*/  IMAD.WIDE R18, R19, 0x4, R14.reuse ;  /* 0x0000000413127825 */ /* 0x100fe400078e020e */
[----:B------:R-:W5:Y:S04]  /*04a0*/  LDG.E R24, desc[UR4][R24.64] ;  /* 0x0000000418187981 */ /* 0x000f68000c1e1900 */
[----:B------:R0:W5:Y:S02]  /*04b0*/  LDG.E R25, desc[UR4][R18.64] ;  /* 0x0000000412197981 */ /* 0x000164000c1e1900 */
[----:B0-----:R-:W-:-:S05]  /*04c0*/  IMAD.WIDE R18, R20, 0x4, R14 ;  /* 0x0000000414127825 */ /* 0x001fca00078e020e */
[----:B------:R0:W5:Y:S01]  /*04d0*/  LDG.E R27, desc[UR4][R18.64] ;  /* 0x00000004121b7981 */ /* 0x000162000c1e1900 */
[----:B------:R-:W-:-:S04]  /*04e0*/  IMAD.WIDE R20, R21, 0x4, R14 ;  /* 0x0000000415147825 */ /* 0x000fc800078e020e */
[--C-:B------:R-:W-:Y:S02]  /*04f0*/  IMAD.WIDE R22, R23, 0x4, R14.reuse ;  /* 0x0000000417167825 */ /* 0x100fe400078e020e */
[----:B------:R-:W5:Y:S02]  /*0500*/  LDG.E R20, desc[UR4][R20.64] ;  /* 0x0000000414147981 */ /* 0x000f64000c1e1900 */
[--C-:B0-----:R-:W-:Y:S02]  /*0510*/  IMAD.WIDE R18, R16, 0x4, R14.reuse ;  /* 0x0000000410127825 */ /* 0x101fe400078e020e */
[----:B------:R-:W5:Y:S04]  /*0520*/  LDG.E R22, desc[UR4][R22.64] ;  /* 0x0000000416167981 */ /* 0x000f68000c1e1900 */
[----:B------:R-:W5:Y:S01]  /*0530*/  LDG.E R18, desc[UR4][R18.64] ;  /* 0x0000000412127981 */ /* 0x000f62000c1e1900 */
[----:B---3--:R-:W-:-:S06]  /*0540*/  IMAD.WIDE R16, R17, 0x4, R14 ;  /* 0x0000000411107825 */ /* 0x008fcc00078e020e */
[----:B------:R-:W3:Y:S01]  /*0550*/  LDG.E R16, desc[UR4][R16.64] ;  /* 0x0000000410107981 */ /* 0x000ee2000c1e1900 */
[----:B----4-:R-:W-:-:S06]  /*0560*/  IMAD.WIDE R14, R29, 0x4, R14 ;  /* 0x000000041d0e7825 */ /* 0x010fcc00078e020e */
[----:B------:R-:W4:Y:S01]  /*0570*/  LDG.E R14, desc[UR4][R14.64] ;  /* 0x000000040e0e7981 */ /* 0x000f22000c1e1900 */
[----:B--2---:R-:W-:-:S04]  /*0580*/  FADD R7, R6, R7 ;  /* 0x0000000706077221 */ /* 0x004fc80000000000 */
[----:B------:R-:W-:-:S04]  /*0590*/  FADD R8, R7, R8 ;  /* 0x0000000807087221 */ /* 0x000fc80000000000 */
[----:B------:R-:W-:-:S04]  /*05a0*/  FADD R9, R8, R9 ;  /* 0x0000000908097221 */ /* 0x000fc80000000000 */
[----:B-----5:R-:W-:-:S04]  /*05b0*/  FADD R10, R9, R10 ;  /* 0x0000000a090a7221 */ /* 0x020fc80000000000 */
[----:B------:R-:W-:Y:S01]  /*05c0*/  FADD R11, R10, R11 ;  /* 0x0000000b0a0b7221 */ /* 0x000fe20000000000 */
[----:B------:R-:W-:-:S03]  /*05d0*/  IADD3 R5, PT, PT, R5, 0x10, RZ ;  /* 0x0000001005057810 */ /* 0x000fc60007ffe0ff */
[----:B------:R-:W-:-:S04]  /*05e0*/  FADD R24, R11, R24 ;  /* 0x000000180b187221 */ /* 0x000fc80000000000 */
[----:B------:R-:W-:-:S04]  /*05f0*/  FADD R25, R24, R25 ;  /* 0x0000001918197221 */ /* 0x000fc80000000000 */
[----:B------:R-:W-:Y:S01]  /*0600*/  FADD R26, R25, R26 ;  /* 0x0000001a191a7221 */ /* 0x000fe20000000000 */
[----:B------:R-:W-:-:S03]  /*0610*/  ISETP.NE.AND P1, PT, R5, RZ, PT ;  /* 0x000000ff0500720c */ /* 0x000fc60003f25270 */
[----:B------:R-:W-:-:S04]  /*0620*/  FADD R27, R26, R27 ;  /* 0x0000001b1a1b7221 */ /* 0x000fc80000000000 */
[----:B------:R-:W-:-:S04]  /*0630*/  FADD R27, R27, R18 ;  /* 0x000000121b1b7221 */ /* 0x000fc80000000000 */
[----:B------:R-:W-:-:S04]  /*0640*/  FADD R27, R27, R20 ;  /* 0x000000141b1b7221 */ /* 0x000fc80000000000 */
[----:B------:R-:W-:Y:S01]  /*0650*/  FADD R27, R27, R22 ;  /* 0x000000161b1b7221 */ /* 0x000fe20000000000 */
[----:B------:R-:W-:-:S03]  /*0660*/  IADD3 R4, PT, PT, R4, 0x10, RZ ;  /* 0x0000001004047810 */ /* 0x000fc60007ffe0ff */
[----:B---3--:R-:W-:-:S04]  /*0670*/  FADD R27, R27, R16 ;  /* 0x000000101b1b7221 */ /* 0x008fc80000000000 */
[----:B----4-:R-:W-:Y:S01]  /*0680*/  FADD R6, R27, R14 ;  /* 0x0000000e1b067221 */ /* 0x010fe20000000000 */
[----:B------:R-:W-:Y:S06]  /*0690*/  @P1 BRA `(.L_x_16) ;  /* 0xfffffff800e81947 */ /* 0x000fec000383ffff */
.L_x_15:
[----:B------:R-:W-:Y:S05]  /*06a0*/  BSYNC.RECONVERGENT B1 ;  /* 0x0000000000017941 */ /* 0x000fea0003800200 */
.L_x_14:
[----:B------:R-:W-:Y:S05]  /*06b0*/  @!P0 BRA `(.L_x_13) ;  /* 0x0000000400488947 */ /* 0x000fea0003800000 */
[----:B------:R-:W-:Y:S01]  /*06c0*/  ISETP.GE.U32.AND P0, PT, R3, 0x8, PT ;  /* 0x000000080300780c */ /* 0x000fe20003f06070 */
[----:B------:R-:W-:Y:S01]  /*06d0*/  BSSY.RECONVERGENT B1, `(.L_x_17) ;  /* 0x0000028000017945 */ /* 0x000fe20003800200 */
[----:B------:R-:W-:-:S04]  /*06e0*/  LOP3.LUT R24, R2, 0x7, RZ, 0xc0, !PT ;  /* 0x0000000702187812 */ /* 0x000fc800078ec0ff */
[----:B------:R-:W-:-:S07]  /*06f0*/  ISETP.NE.AND P1, PT, R24, RZ, PT ;  /* 0x000000ff1800720c */ /* 0x000fce0003f25270 */
[----:B------:R-:W-:Y:S06]  /*0700*/  @!P0 BRA `(.L_x_18) ;  /* 0x0000000000908947 */ /* 0x000fec0003800000 */
[----:B------:R-:W0:Y:S08]  /*0710*/  LDC.64 R22, c[0x0][0x3b8] ;  /* 0x0000ee00ff167b82 */ /* 0x000e300000000a00 */
[----:B------:R-:W1:Y:S01]  /*0720*/  LDC.64 R8, c[0x0][0x388] ;  /* 0x0000e200ff087b82 */ /* 0x000e620000000a00 */
[----:B0-----:R-:W-:-:S05]  /*0730*/  IMAD.WIDE R22, R4, 0x4, R22 ;  /* 0x0000000404167825 */ /* 0x001fca00078e0216 */
[----:B------:R-:W1:Y:S04]  /*0740*/  LDG.E R21, desc[UR4][R22.64] ;  /* 0x0000000416157981 */ /* 0x000e68000c1e1900 */
[----:B------:R-:W2:Y:S04]  /*0750*/  LDG.E R15, desc[UR4][R22.64+0x4] ;  /* 0x00000404160f7981 */ /* 0x000ea8000c1e1900 */
[----:B------:R-:W3:Y:S04]  /*0760*/  LDG.E R17, desc[UR4][R22.64+0x8] ;  /* 0x0000080416117981 */ /* 0x000ee8000c1e1900 */
[----:B------:R-:W4:Y:S04]  /*0770*/  LDG.E R11, desc[UR4][R22.64+0xc] ;  /* 0x00000c04160b7981 */ /* 0x000f28000c1e1900 */
[----:B------:R-:W5:Y:S04]  /*0780*/  LDG.E R13, desc[UR4][R22.64+0x10] ;  /* 0x00001004160d7981 */ /* 0x000f68000c1e1900 */
[----:B------:R-:W5:Y:S04]  /*0790*/  LDG.E R19, desc[UR4][R22.64+0x14] ;  /* 0x0000140416137981 */ /* 0x000f68000c1e1900 */
[----:B------:R-:W5:Y:S04]  /*07a0*/  LDG.E R3, desc[UR4][R22.64+0x18] ;  /* 0x0000180416037981 */ /* 0x000f68000c1e1900 */
[----:B------:R0:W5:Y:S01]  /*07b0*/  LDG.E R5, desc[UR4][R22.64+0x1c] ;  /* 0x00001c0416057981 */ /* 0x000162000c1e1900 */
[----:B-1----:R-:W-:-:S04]  /*07c0*/  IMAD.WIDE R20, R21, 0x4, R8 ;  /* 0x0000000415147825 */ /* 0x002fc800078e0208 */
[--C-:B--2---:R-:W-:Y:S01]  /*07d0*/  IMAD.WIDE R14, R15, 0x4, R8.reuse ;  /* 0x000000040f0e7825 */ /* 0x104fe200078e0208 */
[----:B------:R-:W2:Y:S03]  /*07e0*/  LDG.E R7, desc[UR4][R20.64] ;  /* 0x0000000414077981 */ /* 0x000ea6000c1e1900 */
[--C-:B---3--:R-:W-:Y:S02]  /*07f0*/  IMAD.WIDE R16, R17, 0x4, R8.reuse ;  /* 0x0000000411107825 */ /* 0x108fe400078e0208 */
[----:B------:R-:W3:Y:S02]  /*0800*/  LDG.E R14, desc[UR4][R14.64] ;  /* 0x000000040e0e7981 */ /* 0x000ee4000c1e1900 */
[--C-:B----4-:R-:W-:Y:S02]  /*0810*/  IMAD.WIDE R10, R11, 0x4, R8.reuse ;  /* 0x000000040b0a7825 */ /* 0x110fe400078e0208 */
[----:B------:R-:W4:Y:S02]  /*0820*/  LDG.E R16, desc[UR4][R16.64] ;  /* 0x0000000410107981 */ /* 0x000f24000c1e1900 */
[----:B-----5:R-:W-:-:S02]  /*0830*/  IMAD.WIDE R12, R13, 0x4, R8 ;  /* 0x000000040d0c7825 */ /* 0x020fc400078e0208 */
[----:B------:R-:W5:Y:S02]  /*0840*/  LDG.E R10, desc[UR4][R10.64] ;  /* 0x000000040a0a7981 */ /* 0x000f64000c1e1900 */
[--C-:B------:R-:W-:Y:S02]  /*0850*/  IMAD.WIDE R18, R19, 0x4, R8.reuse ;  /* 0x0000000413127825 */ /* 0x100fe400078e0208 */
[----:B------:R-:W5:Y:S02]  /*0860*/  LDG.E R12, desc[UR4][R12.64] ;  /* 0x000000040c0c7981 */ /* 0x000f64000c1e1900 */
[--C-:B0-----:R-:W-:Y:S02]  /*0870*/  IMAD.WIDE R22, R3, 0x4, R8.reuse ;  /* 0x0000000403167825 */ /* 0x101fe400078e0208 */
[----:B------:R-:W5:Y:S02]  /*0880*/  LDG.E R18, desc[UR4][R18.64] ;  /* 0x0000000412127981 */ /* 0x000f64000c1e1900 */
[----:B------:R-:W-:-:S02]  /*0890*/  IMAD.WIDE R8, R5, 0x4, R8 ;  /* 0x0000000405087825 */ /* 0x000fc400078e0208 */
[----:B------:R-:W5:Y:S04]  /*08a0*/  LDG.E R22, desc[UR4][R22.64] ;  /* 0x0000000416167981 */ /* 0x000f68000c1e1900 */
[----:B------:R-:W5:Y:S01]  /*08b0*/  LDG.E R8, desc[UR4][R8.64] ;  /* 0x0000000408087981 */ /* 0x000f62000c1e1900 */
[----:B------:R-:W-:Y:S01]  /*08c0*/  IADD3 R4, PT, PT, R4, 0x8, RZ ;  /* 0x0000000804047810 */ /* 0x000fe20007ffe0ff */
[----:B--2---:R-:W-:-:S04]  /*08d0*/  FADD R7, R6, R7 ;  /* 0x0000000706077221 */ /* 0x004fc80000000000 */
[----:B---3--:R-:W-:-:S04]  /*08e0*/  FADD R7, R7, R14 ;  /* 0x0000000e07077221 */ /* 0x008fc80000000000 */
[----:B----4-:R-:W-:-:S04]  /*08f0*/  FADD R7, R7, R16 ;  /* 0x0000001007077221 */ /* 0x010fc80000000000 */
[----:B-----5:R-:W-:-:S04]  /*0900*/  FADD R7, R7, R10 ;  /* 0x0000000a07077221 */ /* 0x020fc80000000000 */
[----:B------:R-:W-:-:S04]  /*0910*/  FADD R7, R7, R12 ;  /* 0x0000000c07077221 */ /* 0x000fc80000000000 */
[----:B------:R-:W-:-:S04]  /*0920*/  FADD R7, R7, R18 ;  /* 0x0000001207077221 */ /* 0x000fc80000000000 */
[----:B------:R-:W-:-:S04]  /*0930*/  FADD R7, R7, R22 ;  /* 0x0000001607077221 */ /* 0x000fc80000000000 */
[----:B------:R-:W-:-:S07]  /*0940*/  FADD R6, R7, R8 ;  /* 0x0000000807067221 */ /* 0x000fce0000000000 */
.L_x_18:
[----:B------:R-:W-:Y:S05]  /*0950*/  BSYNC.RECONVERGENT B1 ;  /* 0x0000000000017941 */ /* 0x000fea0003800200 */
.L_x_17:
        /* <DEDUP_REMOVED lines=12> */
[----:B------:R-:W4:Y:S01]  /*0a20*/  LDG.E R3, desc[UR4][R8.64+0xc] ;  /* 0x00000c0408037981 */ /* 0x000f22000c1e1900 */
[----:B-1----:R-:W-:-:S04]  /*0a30*/  IMAD.WIDE R12, R13, 0x4, R10 ;  /* 0x000000040d0c7825 */ /* 0x002fc800078e020a */
[--C-:B--2---:R-:W-:Y:S02]  /*0a40*/  IMAD.WIDE R14, R15, 0x4, R10.reuse ;  /* 0x000000040f0e7825 */ /* 0x104fe400078e020a */
[----:B------:R-:W2:Y:S02]  /*0a50*/  LDG.E R13, desc[UR4][R12.64] ;  /* 0x000000040c0d7981 */ /* 0x000ea4000c1e1900 */
[--C-:B---3--:R-:W-:Y:S02]  /*0a60*/  IMAD.WIDE R16, R17, 0x4, R10.reuse ;  /* 0x0000000411107825 */ /* 0x108fe400078e020a */
[----:B------:R-:W3:Y:S02]  /*0a70*/  LDG.E R15, desc[UR4][R14.64] ;  /* 0x000000040e0f7981 */ /* 0x000ee4000c1e1900 */
[----:B----4-:R-:W-:Y:S02]  /*0a80*/  IMAD.WIDE R10, R3, 0x4, R10 ;  /* 0x00000004030a7825 */ /* 0x010fe400078e020a */
[----:B------:R-:W4:Y:S04]  /*0a90*/  LDG.E R17, desc[UR4][R16.64] ;  /* 0x0000000410117981 */ /* 0x000f28000c1e1900 */
[----:B------:R-:W5:Y:S01]  /*0aa0*/  LDG.E R11, desc[UR4][R10.64] ;  /* 0x000000040a0b7981 */ /* 0x000f62000c1e1900 */
[----:B------:R-:W-:Y:S01]  /*0ab0*/  IADD3 R4, PT, PT, R4, 0x4, RZ ;  /* 0x0000000404047810 */ /* 0x000fe20007ffe0ff */
[----:B--2---:R-:W-:-:S04]  /*0ac0*/  FADD R6, R6, R13 ;  /* 0x0000000d06067221 */ /* 0x004fc80000000000 */
[----:B---3--:R-:W-:-:S04]  /*0ad0*/  FADD R6, R6, R15 ;  /* 0x0000000f06067221 */ /* 0x008fc80000000000 */
[----:B----4-:R-:W-:-:S04]  /*0ae0*/  FADD R6, R6, R17 ;  /* 0x0000001106067221 */ /* 0x010fc80000000000 */
[----:B-----5:R-:W-:-:S07]  /*0af0*/  FADD R6, R6, R11 ;  /* 0x0000000b06067221 */ /* 0x020fce0000000000 */
.L_x_20:
[----:B------:R-:W-:Y:S05]  /*0b00*/  BSYNC.RECONVERGENT B1 ;  /* 0x0000000000017941 */ /* 0x000fea0003800200 */
.L_x_19:
[----:B------:R-:W-:Y:S05]  /*0b10*/  @!P1 BRA `(.L_x_13) ;  /* 0x0000000000309947 */ /* 0x000fea0003800000 */
[----:B------:R-:W0:Y:S01]  /*0b20*/  LDC.64 R12, c[0x0][0x388] ;  /* 0x0000e200ff0c7b82 */ /* 0x000e220000000a00 */
[----:B------:R-:W-:-:S07]  /*0b30*/  IADD3 R5, PT, PT, -R2, RZ, RZ ;  /* 0x000000ff02057210 */ /* 0x000fce0007ffe1ff */
[----:B------:R-:W1:Y:S02]  /*0b40*/  LDC.64 R10, c[0x0][0x3b8] ;  /* 0x0000ee00ff0a7b82 */ /* 0x000e640000000a00 */
.L_x_21:
[----:B-1----:R-:W-:-:S06]  /*0b50*/  IMAD.WIDE R2, R4, 0x4, R10 ;  /* 0x0000000404027825 */ /* 0x002fcc00078e020a */
[----:B------:R-:W0:Y:S01]  /*0b60*/  LDG.E R3, desc[UR4][R2.64] ;  /* 0x0000000402037981 */ /* 0x000e22000c1e1900 */
[----:B------:R-:W-:-:S04]  /*0b70*/  IADD3 R5, PT, PT, R5, 0x1, RZ ;  /* 0x0000000105057810 */ /* 0x000fc80007ffe0ff */
[----:B------:R-:W-:Y:S01]  /*0b80*/  ISETP.NE.AND P0, PT, R5, RZ, PT ;  /* 0x000000ff0500720c */ /* 0x000fe20003f05270 */
[----:B0-----:R-:W-:-:S06]  /*0b90*/  IMAD.WIDE R8, R3, 0x4, R12 ;  /* 0x0000000403087825 */ /* 0x001fcc00078e020c */
[----:B------:R-:W2:Y:S01]  /*0ba0*/  LDG.E R9, desc[UR4][R8.64] ;  /* 0x0000000408097981 */ /* 0x000ea2000c1e1900 */
[----:B------:R-:W-:Y:S01]  /*0bb0*/  IADD3 R4, PT, PT, R4, 0x1, RZ ;  /* 0x0000000104047810 */ /* 0x000fe20007ffe0ff */
[----:B--2---:R-:W-:-:S04]  /*0bc0*/  FADD R6, R9, R6 ;  /* 0x0000000609067221 */ /* 0x004fc80000000000 */
[----:B------:R-:W-:Y:S05]  /*0bd0*/  @P0 BRA `(.L_x_21) ;  /* 0xfffffffc00dc0947 */ /* 0x000fea000383ffff */
.L_x_13:
[----:B------:R-:W-:Y:S05]  /*0be0*/  BSYNC.RECONVERGENT B0 ;  /* 0x0000000000007941 */ /* 0x000fea0003800200 */
.L_x_12:
[----:B------:R-:W0:Y:S08]  /*0bf0*/  LDC.64 R2, c[0x0][0x390] ;  /* 0x0000e400ff027b82 */ /* 0x000e300000000a00 */
[----:B------:R-:W1:Y:S01]  /*0c00*/  LDC.64 R4, c[0x0][0x3a0] ;  /* 0x0000e800ff047b82 */ /* 0x000e620000000a00 */
[----:B0-----:R-:W-:-:S05]  /*0c10*/  IMAD.WIDE R2, R0, 0x4, R2 ;  /* 0x0000000400027825 */ /* 0x001fca00078e0202 */
[----:B------:R0:W-:Y:S01]  /*0c20*/  STG.E desc[UR4][R2.64], R6 ;  /* 0x0000000602007986 */ /* 0x0001e2000c101904 */
[----:B-1----:R-:W-:-:S05]  /*0c30*/  IMAD.WIDE R4, R0, 0x4, R4 ;  /* 0x0000000400047825 */ /* 0x002fca00078e0204 */
[----:B------:R-:W2:Y:S04]  /*0c40*/  LDG.E R8, desc[UR4][R4.64] ;  /* 0x0000000404087981 */ /* 0x000ea8000c1e1900 */
[----:B------:R-:W2:Y:S01]  /*0c50*/  LDG.E R9, desc[UR4][R4.64+0x4] ;  /* 0x0000040404097981 */ /* 0x000ea2000c1e1900 */
[----:B------:R-:W-:Y:S01]  /*0c60*/  BSSY.RECONVERGENT B0, `(.L_x_22) ;  /* 0x00000ad000007945 */ /* 0x000fe20003800200 */
[----:B------:R-:W-:Y:S01]  /*0c70*/  HFMA2 R7, -RZ, RZ, 0, 0 ;  /* 0x00000000ff077431 */ /* 0x000fe200000001ff */
[----:B--2---:R-:W-:-:S13]  /*0c80*/  ISETP.GE.AND P0, PT, R8, R9, PT ;  /* 0x000000090800720c */ /* 0x004fda0003f06270 */
[----:B0-----:R-:W-:Y:S05]  /*0c90*/  @P0 BRA `(.L_x_23) ;  /* 0x0000000800a40947 */ /* 0x001fea0003800000 */
[----:B------:R-:W-:Y:S01]  /*0ca0*/  MOV R4, R8 ;  /* 0x0000000800047202 */ /* 0x000fe20000000f00 */
[----:B------:R-:W-:Y:S01]  /*0cb0*/  BSSY.RECONVERGENT B1, `(.L_x_24) ;  /* 0x0000054000017945 */ /* 0x000fe20003800200 */
[----:B------:R-:W-:Y:S02]  /*0cc0*/  MOV R7, RZ ;  /* 0x000000ff00077202 */ /* 0x000fe40000000f00 */
[CC--:B------:R-:W-:Y:S02]  /*0cd0*/  IADD3 R2, PT, PT, R9.reuse, -R4.reuse, RZ ;  /* 0x8000000409027210 */ /* 0x0c0fe40007ffe0ff */
[----:B------:R-:W-:Y:S02]  /*0ce0*/  IADD3 R9, PT, PT, -R9, R4, RZ ;  /* 0x0000000409097210 */ /* 0x000fe40007ffe1ff */
[----:B------:R-:W-:Y:S02]  /*0cf0*/  LOP3.LUT R3, R2, 0xf, RZ, 0xc0, !PT ;  /* 0x0000000f02037812 */ /* 0x000fe400078ec0ff */
[----:B------:R-:W-:-:S02]  /*0d00*/  ISETP.GT.U32.AND P1, PT, R9, -0x10, PT ;  /* 0xfffffff00900780c */ /* 0x000fc40003f24070 */
[----:B------:R-:W-:-:S11]  /*0d10*/  ISETP.NE.AND P0, PT, R3, RZ, PT ;  /* 0x000000ff0300720c */ /* 0x000fd60003f05270 */
[----:B------:R-:W-:Y:S05]  /*0d20*/  @P1 BRA `(.L_x_25) ;  /* 0x0000000400301947 */ /* 0x000fea0003800000 */
[----:B------:R-:W0:Y:S01]  /*0d30*/  LDC.64 R12, c[0x0][0x3a8] ;  /* 0x0000ea00ff0c7b82 */ /* 0x000e220000000a00 */
[----:B------:R-:W-:Y:S02]  /*0d40*/  LOP3.LUT R5, R2, 0xfffffff0, RZ, 0xc0, !PT ;  /* 0xfffffff002057812 */ /* 0x000fe400078ec0ff */
[----:B------:R-:W-:Y:S02]  /*0d50*/  MOV R7, RZ ;  /* 0x000000ff00077202 */ /* 0x000fe40000000f00 */
[----:B------:R-:W-:Y:S02]  /*0d60*/  IADD3 R5, PT, PT, -R5, RZ, RZ ;  /* 0x000000ff05057210 */ /* 0x000fe40007ffe1ff */
[----:B0-----:R-:W-:-:S04]  /*0d70*/  IADD3 R12, P1, PT, R12, 0x20, RZ ;  /* 0x000000200c0c7810 */ /* 0x001fc80007f3e0ff */
[----:B------:R-:W-:-:S09]  /*0d80*/  IADD3.X R13, PT, PT, RZ, R13, RZ, P1, !PT ;  /* 0x0000000dff0d7210 */ /* 0x000fd20000ffe4ff */
.L_x_26:
        /* <DEDUP_REMOVED lines=10> */
[----:B------:R-:W4:Y:S04]  /*0e30*/  LDG.E R27, desc[UR4][R28.64+0x4] ;  /* 0x000004041c1b7981 */ /* 0x000f28000c1e1900 */
[----:B------:R-:W5:Y:S04]  /*0e40*/  LDG.E R20, desc[UR4][R28.64+0x8] ;  /* 0x000008041c147981 */ /* 0x000f68000c1e1900 */
[----:B------:R-:W5:Y:S04]  /*0e50*/  LDG.E R21, desc[UR4][R28.64+0x10] ;  /* 0x000010041c157981 */ /* 0x000f68000c1e1900 */
[----:B------:R-:W5:Y:S01]  /*0e60*/  LDG.E R23, desc[UR4][R28.64+0x14] ;  /* 0x000014041c177981 */ /* 0x000f62000c1e1900 */
[----:B0-----:R-:W-:-:S04]  /*0e70*/  IMAD.WIDE R16, R17, 0x4, R14 ;  /* 0x0000000411107825 */ /* 0x001fc800078e020e */
[--C-:B--2---:R-:W-:Y:S01]  /*0e80*/  IMAD.WIDE R8, R9, 0x4, R14.reuse ;  /* 0x0000000409087825 */ /* 0x104fe200078e020e */
[----:B------:R-:W2:Y:S05]  /*0e90*/  LDG.E R6, desc[UR4][R16.64] ;  /* 0x0000000410067981 */ /* 0x000eaa000c1e1900 */
[----:B------:R-:W5:Y:S04]  /*0ea0*/  LDG.E R8, desc[UR4][R8.64] ;  /* 0x0000000408087981 */ /* 0x000f68000c1e1900 */
[----:B------:R-:W5:Y:S04]  /*0eb0*/  LDG.E R16, desc[UR4][R28.64+0xc] ;  /* 0x00000c041c107981 */ /* 0x000f68000c1e1900 */
[----:B------:R-:W5:Y:S04]  /*0ec0*/  LDG.E R17, desc[UR4][R28.64+0x18] ;  /* 0x000018041c117981 */ /* 0x000f68000c1e1900 */
[----:B------:R-:W5:Y:S04]  /*0ed0*/  LDG.E R9, desc[UR4][R28.64+-0x18] ;  /* 0xffffe8041c097981 */ /* 0x000f68000c1e1900 */
[----:B------:R-:W5:Y:S01]  /*0ee0*/  LDG.E R29, desc[UR4][R28.64+0x1c] ;  /* 0x00001c041c1d7981 */ /* 0x000f62000c1e1900 */
[----:B---3--:R-:W-:-:S04]  /*0ef0*/  IMAD.WIDE R24, R25, 0x4, R14 ;  /* 0x0000000419187825 */ /* 0x008fc800078e020e */
[----:B----4-:R-:W-:-:S06]  /*0f00*/  IMAD.WIDE R26, R27, 0x4, R14 ;  /* 0x000000041b1a7825 */ /* 0x010fcc00078e020e */
[----:B------:R-:W3:Y:S01]  /*0f10*/  LDG.E R26, desc[UR4][R26.64] ;  /* 0x000000041a1a7981 */ /* 0x000ee2000c1e1900 */
[----:B--2---:R-:W-:-:S04]  /*0f20*/  FADD R6, R6, R7 ;  /* 0x0000000706067221 */ /* 0x004fc80000000000 */
[----:B-----5:R-:W-:Y:S01]  /*0f30*/  FADD R6, R6, R8 ;  /* 0x0000000806067221 */ /* 0x020fe20000000000 */
[----:B------:R-:W-:-:S05]  /*0f40*/  IMAD.WIDE R8, R9, 0x4, R14 ;  /* 0x0000000409087825 */ /* 0x000fca00078e020e */
[----:B------:R0:W2:Y:S02]  /*0f50*/  LDG.E R7, desc[UR4][R8.64] ;  /* 0x0000000408077981 */ /* 0x0000a4000c1e1900 */
[----:B0-----:R-:W-:-:S04]  /*0f60*/  IMAD.WIDE R8, R10, 0x4, R14 ;  /* 0x000000040a087825 */ /* 0x001fc800078e020e */
[--C-:B------:R-:W-:Y:S02]  /*0f70*/  IMAD.WIDE R10, R11, 0x4, R14.reuse ;  /* 0x000000040b0a7825 */ /* 0x100fe400078e020e */
[----:B------:R-:W4:Y:S04]  /*0f80*/  LDG.E R8, desc[UR4][R8.64] ;  /* 0x0000000408087981 */ /* 0x000f28000c1e1900 */
[----:B------:R0:W5:Y:S02]  /*0f90*/  LDG.E R9, desc[UR4][R10.64] ;  /* 0x000000040a097981 */ /* 0x000164000c1e1900 */
[----:B0-----:R-:W-:-:S06]  /*0fa0*/  IMAD.WIDE R10, R22, 0x4, R14 ;  /* 0x00000004160a7825 */ /* 0x001fcc00078e020e */
[----:B------:R-:W3:Y:S04]  /*0fb0*/  LDG.E R10, desc[UR4][R10.64] ;  /* 0x000000040a0a7981 */ /* 0x000ee8000c1e1900 */
[----:B------:R0:W3:Y:S02]  /*0fc0*/  LDG.E R11, desc[UR4][R24.64] ;  /* 0x00000004180b7981 */ /* 0x0000e4000c1e1900 */
[----:B0-----:R-:W-:-:S04]  /*0fd0*/  IMAD.WIDE R24, R18, 0x4, R14 ;  /* 0x0000000412187825 */ /* 0x001fc800078e020e */
[--C-:B------:R-:W-:Y:S02]  /*0fe0*/  IMAD.WIDE R18, R19, 0x4, R14.reuse ;  /* 0x0000000413127825 */ /* 0x100fe400078e020e */
[----:B------:R-:W3:Y:S04]  /*0ff0*/  LDG.E R24, desc[UR4][R24.64] ;  /* 0x0000000418187981 */ /* 0x000ee8000c1e1900 */
[----:B------:R0:W3:Y:S02]  /*1000*/  LDG.E R25, desc[UR4][R18.64] ;  /* 0x0000000412197981 */ /* 0x0000e4000c1e1900 */
[----:B0-----:R-:W-:-:S05]  /*1010*/  IMAD.WIDE R18, R20, 0x4, R14 ;  /* 0x0000000414127825 */ /* 0x001fca00078e020e */
[----:B------:R0:W3:Y:S01]  /*1020*/  LDG.E R27, desc[UR4][R18.64] ;  /* 0x00000004121b7981 */ /* 0x0000e2000c1e1900 */
[----:B------:R-:W-:-:S04]  /*1030*/  IMAD.WIDE R20, R21, 0x4, R14 ;  /* 0x0000000415147825 */ /* 0x000fc800078e020e */
[--C-:B------:R-:W-:Y:S02]  /*1040*/  IMAD.WIDE R22, R23, 0x4, R14.reuse ;  /* 0x0000000417167825 */ /* 0x100fe400078e020e */
[----:B------:R-:W3:Y:S02]  /*1050*/  LDG.E R20, desc[UR4][R20.64] ;  /* 0x0000000414147981 */ /* 0x000ee4000c1e1900 */
[--C-:B0-----:R-:W-:Y:S02]  /*1060*/  IMAD.WIDE R18, R16, 0x4, R14.reuse ;  /* 0x0000000410127825 */ /* 0x101fe400078e020e */
[----:B------:R-:W3:Y:S04]  /*1070*/  LDG.E R22, desc[UR4][R22.64] ;  /* 0x0000000416167981 */ /* 0x000ee8000c1e1900 */
[----:B------:R-:W3:Y:S01]  /*1080*/  LDG.E R18, desc[UR4][R18.64] ;  /* 0x0000000412127981 */ /* 0x000ee2000c1e1900 */
[----:B------:R-:W-:-:S04]  /*1090*/  IMAD.WIDE R16, R17, 0x4, R14 ;  /* 0x0000000411107825 */ /* 0x000fc800078e020e */
[----:B------:R-:W-:Y:S02]  /*10a0*/  IMAD.WIDE R14, R29, 0x4, R14 ;  /* 0x000000041d0e7825 */ /* 0x000fe400078e020e */
[----:B------:R-:W3:Y:S04]  /*10b0*/  LDG.E R16, desc[UR4][R16.64] ;  /* 0x0000000410107981 */ /* 0x000ee8000c1e1900 */
[----:B------:R-:W3:Y:S01]  /*10c0*/  LDG.E R14, desc[UR4][R14.64] ;  /* 0x000000040e0e7981 */ /* 0x000ee2000c1e1900 */
[----:B------:R-:W-:-:S04]  /*10d0*/  IADD3 R5, PT, PT, R5, 0x10, RZ ;  /* 0x0000001005057810 */ /* 0x000fc80007ffe0ff */
[----:B------:R-:W-:Y:S02]  /*10e0*/  ISETP.NE.AND P1, PT, R5, RZ, PT ;  /* 0x000000ff0500720c */ /* 0x000fe40003f25270 */
[----:B------:R-:W-:Y:S01]  /*10f0*/  IADD3 R4, PT, PT, R4, 0x10, RZ ;  /* 0x0000001004047810 */ /* 0x000fe20007ffe0ff */
[----:B--2---:R-:W-:-:S04]  /*1100*/  FADD R7, R6, R7 ;  /* 0x0000000706077221 */ /* 0x004fc80000000000 */
[----:B----4-:R-:W-:-:S04]  /*1110*/  FADD R8, R7, R8 ;  /* 0x0000000807087221 */ /* 0x010fc80000000000 */
[----:B-----5:R-:W-:-:S04]  /*1120*/  FADD R9, R8, R9 ;  /* 0x0000000908097221 */ /* 0x020fc80000000000 */
[----:B---3--:R-:W-:-:S04]  /*1130*/  FADD R10, R9, R10 ;  /* 0x0000000a090a7221 */ /* 0x008fc80000000000 */
[----:B------:R-:W-:-:S04]  /*1140*/  FADD R11, R10, R11 ;  /* 0x0000000b0a0b7221 */ /* 0x000fc80000000000 */
        /* <DEDUP_REMOVED lines=8> */
[----:B------:R-:W-:Y:S01]  /*11d0*/  FADD R7, R27, R14 ;  /* 0x0000000e1b077221 */ /* 0x000fe20000000000 */
[----:B------:R-:W-:Y:S06]  /*11e0*/  @P1 BRA `(.L_x_26) ;  /* 0xfffffff800e81947 */ /* 0x000fec000383ffff */
.L_x_25:
[----:B------:R-:W-:Y:S05]  /*11f0*/  BSYNC.RECONVERGENT B1 ;  /* 0x0000000000017941 */ /* 0x000fea0003800200 */
.L_x_24:
        /* <DEDUP_REMOVED lines=42> */
.L_x_28:
[----:B------:R-:W-:Y:S05]  /*14a0*/  BSYNC.RECONVERGENT B1 ;  /* 0x0000000000017941 */ /* 0x000fea0003800200 */
.L_x_27:
        /* <DEDUP_REMOVED lines=26> */
.L_x_30:
[----:B------:R-:W-:Y:S05]  /*1650*/  BSYNC.RECONVERGENT B1 ;  /* 0x0000000000017941 */ /* 0x000fea0003800200 */
.L_x_29:
[----:B------:R-:W-:Y:S05]  /*1660*/  @!P1 BRA `(.L_x_23) ;  /* 0x0000000000309947 */ /* 0x000fea0003800000 */
[----:B------:R-:W0:Y:S01]  /*1670*/  LDC.64 R12, c[0x0][0x380] ;  /* 0x0000e000ff0c7b82 */ /* 0x000e220000000a00 */
[----:B------:R-:W-:-:S07]  /*1680*/  IADD3 R5, PT, PT, -R2, RZ, RZ ;  /* 0x000000ff02057210 */ /* 0x000fce0007ffe1ff */
[----:B------:R-:W1:Y:S02]  /*1690*/  LDC.64 R10, c[0x0][0x3a8] ;  /* 0x0000ea00ff0a7b82 */ /* 0x000e640000000a00 */
.L_x_31:
        /* <DEDUP_REMOVED lines=9> */
.L_x_23:
[----:B------:R-:W-:Y:S05]  /*1730*/  BSYNC.RECONVERGENT B0 ;  /* 0x0000000000007941 */ /* 0x000fea0003800200 */
.L_x_22:
[----:B------:R-:W0:Y:S02]  /*1740*/  LDC.64 R2, c[0x0][0x398] ;  /* 0x0000e600ff027b82 */ /* 0x000e240000000a00 */
[----:B0-----:R-:W-:-:S05]  /*1750*/  IMAD.WIDE R2, R0, 0x4, R2 ;  /* 0x0000000400027825 */ /* 0x001fca00078e0202 */
[----:B------:R-:W-:Y:S01]  /*1760*/  STG.E desc[UR4][R2.64], R7 ;  /* 0x0000000702007986 */ /* 0x000fe2000c101904 */
[----:B------:R-:W-:Y:S05]  /*1770*/  EXIT ;  /* 0x000000000000794d */ /* 0x000fea0003800000 */
.L_x_32:
        /* <DEDUP_REMOVED lines=16> */
.L_x_35:


//--------------------- .nv.shared.reserved.0     --------------------------
	.section	.nv.shared.reserved.0,"aw",@nobits
	.weak		__nv_reservedSMEM_offset_0_alias
	.size		__nv_reservedSMEM_offset_0_alias, 0, 64
	.other		__nv_reservedSMEM_offset_0_alias,@"STO_CUDA_RESERVED_SHARED STV_DEFAULT"
__nv_reservedSMEM_offset_0_alias:
	.zero		0
	.zero		64


//--------------------- .nv.constant0._Z12hits_scatterPiiPKiS1_S1_S1_S_S_S_i --------------------------
	.section	.nv.constant0._Z12hits_scatterPiiPKiS1_S1_S1_S_S_S_i,"a",@progbits
	.sectionflags	@""
	.align	4
.nv.constant0._Z12hits_scatterPiiPKiS1_S1_S1_S_S_S_i:
	.zero		972


//--------------------- .nv.constant0._Z10hits_applyPfS_S_S_PKiiPiS2_S2_i --------------------------
	.section	.nv.constant0._Z10hits_applyPfS_S_S_PKiiPiS2_S2_i,"a",@progbits
	.sectionflags	@""
	.align	4
.nv.constant0._Z10hits_applyPfS_S_S_PKiiPiS2_S2_i:
	.zero		972


//--------------------- .nv.constant0._Z11hits_gatherPKfS0_PfS1_PKiS3_S3_S3_S3_iPii --------------------------
	.section	.nv.constant0._Z11hits_gatherPKfS0_PfS1_PKiS3_S3_S3_S3_iPii,"a",@progbits
	.sectionflags	@""
	.align	4
.nv.constant0._Z11hits_gatherPKfS0_PfS1_PKiS3_S3_S3_S3_iPii:
	.zero		988


//--------------------- SYMBOLS --------------------------

	.type		.nv.reservedSmem.offset0,@object
	.size		.nv.reservedSmem.offset0,0x4
